//
// Generated by NVIDIA NVVM Compiler
//
// Compiler Build ID: CL-36424714
// Cuda compilation tools, release 13.0, V13.0.88
// Based on NVVM 20.0.0
//

.version 9.0
.target sm_100
.address_size 64

	// .globl	_Z7productPfS_S_S_mmm
.extern .func __assertfail
(
	.param .b64 __assertfail_param_0,
	.param .b64 __assertfail_param_1,
	.param .b32 __assertfail_param_2,
	.param .b64 __assertfail_param_3,
	.param .b64 __assertfail_param_4
)
;
.global .align 1 .b8 __unnamed_1[94] = {118, 111, 105, 100, 32, 112, 114, 111, 100, 117, 99, 116, 40, 102, 108, 111, 97, 116, 32, 42, 44, 32, 102, 108, 111, 97, 116, 32, 42, 44, 32, 102, 108, 111, 97, 116, 32, 42, 44, 32, 102, 108, 111, 97, 116, 32, 42, 44, 32, 117, 110, 115, 105, 103, 110, 101, 100, 32, 108, 111, 110, 103, 44, 32, 117, 110, 115, 105, 103, 110, 101, 100, 32, 108, 111, 110, 103, 44, 32, 117, 110, 115, 105, 103, 110, 101, 100, 32, 108, 111, 110, 103, 41};
// _ZZ7productPfS_S_S_mmmE5cache has been demoted
// _ZZ4costPfS_S_mE5cache has been demoted
// _ZZ13bias_gradientPfS_S_mE5cache has been demoted
.global .align 1 .b8 $str[23] = {97, 32, 33, 61, 32, 48, 46, 48, 102, 32, 38, 38, 32, 97, 32, 33, 61, 32, 49, 46, 48, 102};
.global .align 1 .b8 $str$1[27] = {47, 116, 109, 112, 47, 115, 97, 115, 115, 95, 99, 117, 95, 102, 108, 48, 97, 121, 50, 105, 114, 47, 107, 46, 99, 117};

.visible .entry _Z7productPfS_S_S_mmm(
	.param .u64 .ptr .align 1 _Z7productPfS_S_S_mmm_param_0,
	.param .u64 .ptr .align 1 _Z7productPfS_S_S_mmm_param_1,
	.param .u64 .ptr .align 1 _Z7productPfS_S_S_mmm_param_2,
	.param .u64 .ptr .align 1 _Z7productPfS_S_S_mmm_param_3,
	.param .u64 _Z7productPfS_S_S_mmm_param_4,
	.param .u64 _Z7productPfS_S_S_mmm_param_5,
	.param .u64 _Z7productPfS_S_S_mmm_param_6
)
{
	.reg .pred 	%p<17>;
	.reg .b32 	%r<16>;
	.reg .b32 	%f<54>;
	.reg .b64 	%rd<42>;
	// demoted variable
	.shared .align 4 .b8 _ZZ7productPfS_S_S_mmmE5cache[1024];
	ld.param.u64 	%rd13, [_Z7productPfS_S_S_mmm_param_0];
	ld.param.u64 	%rd14, [_Z7productPfS_S_S_mmm_param_1];
	ld.param.u64 	%rd17, [_Z7productPfS_S_S_mmm_param_4];
	ld.param.u64 	%rd18, [_Z7productPfS_S_S_mmm_param_5];
	mov.u32 	%r3, %tid.x;
	cvt.u64.u32 	%rd1, %r3;
	mov.u32 	%r4, %tid.y;
	cvt.u64.u32 	%rd2, %r4;
	mov.u32 	%r5, %ctaid.z;
	cvt.u64.u32 	%rd3, %r5;
	mul.wide.u32 	%rd19, %r4, 16;
	add.s64 	%rd4, %rd19, %rd1;
	setp.le.u64 	%p1, %rd17, %rd1;
	mov.f32 	%f52, 0f00000000;
	@%p1 bra 	$L__BB0_6;
	mul.lo.s64 	%rd20, %rd17, %rd3;
	mul.lo.s64 	%rd5, %rd20, %rd18;
	mov.u32 	%r6, %ntid.y;
	cvt.u64.u32 	%rd6, %r6;
	cvta.to.global.u64 	%rd7, %rd14;
	cvta.to.global.u64 	%rd8, %rd13;
	mov.f32 	%f52, 0f00000000;
	mov.u32 	%r7, %ntid.x;
	mov.u64 	%rd40, %rd1;
$L__BB0_2:
	setp.le.u64 	%p2, %rd18, %rd2;
	@%p2 bra 	$L__BB0_5;
	mov.u64 	%rd41, %rd2;
$L__BB0_4:
	mad.lo.s64 	%rd21, %rd41, %rd17, %rd40;
	add.s64 	%rd22, %rd21, %rd5;
	shl.b64 	%rd23, %rd21, 2;
	add.s64 	%rd24, %rd7, %rd23;
	ld.global.f32 	%f9, [%rd24];
	shl.b64 	%rd25, %rd22, 2;
	add.s64 	%rd26, %rd8, %rd25;
	ld.global.f32 	%f10, [%rd26];
	fma.rn.f32 	%f52, %f9, %f10, %f52;
	add.s64 	%rd41, %rd41, %rd6;
	setp.lt.u64 	%p3, %rd41, %rd18;
	@%p3 bra 	$L__BB0_4;
$L__BB0_5:
	cvt.u64.u32 	%rd27, %r7;
	add.s64 	%rd40, %rd40, %rd27;
	setp.lt.u64 	%p4, %rd40, %rd17;
	@%p4 bra 	$L__BB0_2;
$L__BB0_6:
	cvt.u32.u64 	%r8, %rd4;
	shl.b32 	%r9, %r8, 2;
	mov.u32 	%r10, _ZZ7productPfS_S_S_mmmE5cache;
	add.s32 	%r1, %r10, %r9;
	st.shared.f32 	[%r1], %f52;
	bar.sync 	0;
	setp.gt.u64 	%p5, %rd4, 127;
	@%p5 bra 	$L__BB0_8;
	ld.shared.f32 	%f11, [%r1+512];
	ld.shared.f32 	%f12, [%r1];
	add.f32 	%f13, %f11, %f12;
	st.shared.f32 	[%r1], %f13;
$L__BB0_8:
	bar.sync 	0;
	setp.gt.u64 	%p6, %rd4, 63;
	@%p6 bra 	$L__BB0_10;
	ld.shared.f32 	%f14, [%r1+256];
	ld.shared.f32 	%f15, [%r1];
	add.f32 	%f16, %f14, %f15;
	st.shared.f32 	[%r1], %f16;
$L__BB0_10:
	bar.sync 	0;
	setp.gt.u64 	%p7, %rd4, 31;
	@%p7 bra 	$L__BB0_12;
	ld.shared.f32 	%f17, [%r1+128];
	ld.shared.f32 	%f18, [%r1];
	add.f32 	%f19, %f17, %f18;
	st.shared.f32 	[%r1], %f19;
$L__BB0_12:
	cvt.u32.u64 	%r11, %rd1;
	bar.sync 	0;
	setp.gt.u64 	%p8, %rd4, 15;
	shl.b32 	%r12, %r11, 2;
	add.s32 	%r2, %r10, %r12;
	@%p8 bra 	$L__BB0_14;
	ld.shared.f32 	%f20, [%r2+64];
	ld.shared.f32 	%f21, [%r1];
	add.f32 	%f22, %f20, %f21;
	st.shared.f32 	[%r1], %f22;
$L__BB0_14:
	bar.sync 	0;
	setp.gt.u64 	%p9, %rd4, 7;
	@%p9 bra 	$L__BB0_16;
	ld.shared.f32 	%f23, [%r2+32];
	ld.shared.f32 	%f24, [%r1];
	add.f32 	%f25, %f23, %f24;
	st.shared.f32 	[%r1], %f25;
$L__BB0_16:
	bar.sync 	0;
	setp.gt.u64 	%p10, %rd4, 3;
	@%p10 bra 	$L__BB0_18;
	ld.shared.f32 	%f26, [%r2+16];
	ld.shared.f32 	%f27, [%r1];
	add.f32 	%f28, %f26, %f27;
	st.shared.f32 	[%r1], %f28;
$L__BB0_18:
	bar.sync 	0;
	setp.gt.u64 	%p11, %rd4, 1;
	@%p11 bra 	$L__BB0_20;
	ld.shared.f32 	%f29, [%r2+8];
	ld.shared.f32 	%f30, [%r1];
	add.f32 	%f31, %f29, %f30;
	st.shared.f32 	[%r1], %f31;
$L__BB0_20:
	bar.sync 	0;
	setp.ne.s64 	%p12, %rd4, 0;
	@%p12 bra 	$L__BB0_22;
	ld.shared.f32 	%f32, [_ZZ7productPfS_S_S_mmmE5cache+4];
	ld.shared.f32 	%f33, [%r1];
	add.f32 	%f34, %f32, %f33;
	st.shared.f32 	[%r1], %f34;
$L__BB0_22:
	setp.ne.s64 	%p13, %rd4, 0;
	bar.sync 	0;
	@%p13 bra 	$L__BB0_26;
	ld.param.u64 	%rd38, [_Z7productPfS_S_S_mmm_param_2];
	ld.shared.f32 	%f35, [_ZZ7productPfS_S_S_mmmE5cache];
	cvta.to.global.u64 	%rd28, %rd38;
	ld.global.f32 	%f36, [%rd28];
	add.f32 	%f37, %f35, %f36;
	fma.rn.f32 	%f38, %f37, 0fBBBB989D, 0f3F000000;
	cvt.sat.f32.f32 	%f39, %f38;
	mov.f32 	%f40, 0f4B400001;
	mov.f32 	%f41, 0f437C0000;
	fma.rm.f32 	%f42, %f39, %f41, %f40;
	add.f32 	%f43, %f42, 0fCB40007F;
	neg.f32 	%f44, %f43;
	fma.rn.f32 	%f45, %f37, 0fBFB8AA3B, %f44;
	fma.rn.f32 	%f46, %f37, 0fB2A57060, %f45;
	mov.b32 	%r14, %f42;
	shl.b32 	%r15, %r14, 23;
	mov.b32 	%f47, %r15;
	ex2.approx.ftz.f32 	%f48, %f46;
	fma.rn.f32 	%f49, %f48, %f47, 0f3F800000;
	rcp.rn.f32 	%f6, %f49;
	setp.neu.f32 	%p14, %f6, 0f00000000;
	setp.neu.f32 	%p15, %f6, 0f3F800000;
	and.pred  	%p16, %p14, %p15;
	@%p16 bra 	$L__BB0_25;
	mov.u64 	%rd29, $str;
	cvta.global.u64 	%rd30, %rd29;
	mov.u64 	%rd31, $str$1;
	cvta.global.u64 	%rd32, %rd31;
	mov.u64 	%rd33, __unnamed_1;
	cvta.global.u64 	%rd34, %rd33;
	{ // callseq 0, 0
	.param .b64 param0;
	st.param.b64 	[param0], %rd30;
	.param .b64 param1;
	st.param.b64 	[param1], %rd32;
	.param .b32 param2;
	st.param.b32 	[param2], 250;
	.param .b64 param3;
	st.param.b64 	[param3], %rd34;
	.param .b64 param4;
	st.param.b64 	[param4], 1;
	call.uni 
	__assertfail, 
	(
	param0, 
	param1, 
	param2, 
	param3, 
	param4
	);
	} // callseq 0
$L__BB0_25:
	ld.param.u64 	%rd39, [_Z7productPfS_S_S_mmm_param_3];
	cvta.to.global.u64 	%rd35, %rd39;
	shl.b64 	%rd36, %rd3, 2;
	add.s64 	%rd37, %rd35, %rd36;
	st.global.f32 	[%rd37], %f6;
$L__BB0_26:
	ret;

}
	// .globl	_Z4costPfS_S_m
.visible .entry _Z4costPfS_S_m(
	.param .u64 .ptr .align 1 _Z4costPfS_S_m_param_0,
	.param .u64 .ptr .align 1 _Z4costPfS_S_m_param_1,
	.param .u64 .ptr .align 1 _Z4costPfS_S_m_param_2,
	.param .u64 _Z4costPfS_S_m_param_3
)
{
	.reg .pred 	%p<17>;
	.reg .b32 	%r<16>;
	.reg .b32 	%f<79>;
	.reg .b64 	%rd<14>;
	// demoted variable
	.shared .align 4 .b8 _ZZ4costPfS_S_mE5cache[1024];
	ld.param.u64 	%rd2, [_Z4costPfS_S_m_param_0];
	ld.param.u64 	%rd3, [_Z4costPfS_S_m_param_1];
	ld.param.u64 	%rd4, [_Z4costPfS_S_m_param_2];
	ld.param.u64 	%rd5, [_Z4costPfS_S_m_param_3];
	mov.u32 	%r4, %ntid.x;
	mov.u32 	%r1, %ctaid.x;
	mov.u32 	%r2, %tid.x;
	mad.lo.s32 	%r5, %r4, %r1, %r2;
	cvt.u64.u32 	%rd1, %r5;
	setp.le.u64 	%p1, %rd5, %rd1;
	mov.f32 	%f78, 0f00000000;
	@%p1 bra 	$L__BB1_2;
	cvta.to.global.u64 	%rd6, %rd2;
	cvta.to.global.u64 	%rd7, %rd3;
	shl.b64 	%rd8, %rd1, 2;
	add.s64 	%rd9, %rd6, %rd8;
	ld.global.f32 	%f4, [%rd9];
	add.s64 	%rd10, %rd7, %rd8;
	ld.global.f32 	%f5, [%rd10];
	setp.lt.f32 	%p2, %f5, 0f00800000;
	mul.f32 	%f6, %f5, 0f4B000000;
	selp.f32 	%f7, %f6, %f5, %p2;
	selp.f32 	%f8, 0fC1B80000, 0f00000000, %p2;
	mov.b32 	%r6, %f7;
	add.s32 	%r7, %r6, -1059760811;
	and.b32  	%r8, %r7, -8388608;
	sub.s32 	%r9, %r6, %r8;
	mov.b32 	%f9, %r9;
	cvt.rn.f32.s32 	%f10, %r8;
	fma.rn.f32 	%f11, %f10, 0f34000000, %f8;
	add.f32 	%f12, %f9, 0fBF800000;
	fma.rn.f32 	%f13, %f12, 0fBE055027, 0f3E1039F6;
	fma.rn.f32 	%f14, %f13, %f12, 0fBDF8CDCC;
	fma.rn.f32 	%f15, %f14, %f12, 0f3E0F2955;
	fma.rn.f32 	%f16, %f15, %f12, 0fBE2AD8B9;
	fma.rn.f32 	%f17, %f16, %f12, 0f3E4CED0B;
	fma.rn.f32 	%f18, %f17, %f12, 0fBE7FFF22;
	fma.rn.f32 	%f19, %f18, %f12, 0f3EAAAA78;
	fma.rn.f32 	%f20, %f19, %f12, 0fBF000000;
	mul.f32 	%f21, %f12, %f20;
	fma.rn.f32 	%f22, %f21, %f12, %f12;
	fma.rn.f32 	%f23, %f11, 0f3F317218, %f22;
	setp.gt.u32 	%p3, %r6, 2139095039;
	fma.rn.f32 	%f24, %f7, 0f7F800000, 0f7F800000;
	selp.f32 	%f25, %f24, %f23, %p3;
	setp.eq.f32 	%p4, %f7, 0f00000000;
	selp.f32 	%f26, 0fFF800000, %f25, %p4;
	mov.f32 	%f27, 0f3F800000;
	sub.f32 	%f28, %f27, %f4;
	sub.f32 	%f29, %f27, %f5;
	setp.lt.f32 	%p5, %f29, 0f00800000;
	mul.f32 	%f30, %f29, 0f4B000000;
	selp.f32 	%f31, %f30, %f29, %p5;
	selp.f32 	%f32, 0fC1B80000, 0f00000000, %p5;
	mov.b32 	%r10, %f31;
	add.s32 	%r11, %r10, -1059760811;
	and.b32  	%r12, %r11, -8388608;
	sub.s32 	%r13, %r10, %r12;
	mov.b32 	%f33, %r13;
	cvt.rn.f32.s32 	%f34, %r12;
	fma.rn.f32 	%f35, %f34, 0f34000000, %f32;
	add.f32 	%f36, %f33, 0fBF800000;
	fma.rn.f32 	%f37, %f36, 0fBE055027, 0f3E1039F6;
	fma.rn.f32 	%f38, %f37, %f36, 0fBDF8CDCC;
	fma.rn.f32 	%f39, %f38, %f36, 0f3E0F2955;
	fma.rn.f32 	%f40, %f39, %f36, 0fBE2AD8B9;
	fma.rn.f32 	%f41, %f40, %f36, 0f3E4CED0B;
	fma.rn.f32 	%f42, %f41, %f36, 0fBE7FFF22;
	fma.rn.f32 	%f43, %f42, %f36, 0f3EAAAA78;
	fma.rn.f32 	%f44, %f43, %f36, 0fBF000000;
	mul.f32 	%f45, %f36, %f44;
	fma.rn.f32 	%f46, %f45, %f36, %f36;
	fma.rn.f32 	%f47, %f35, 0f3F317218, %f46;
	setp.gt.u32 	%p6, %r10, 2139095039;
	fma.rn.f32 	%f48, %f31, 0f7F800000, 0f7F800000;
	selp.f32 	%f49, %f48, %f47, %p6;
	setp.eq.f32 	%p7, %f31, 0f00000000;
	selp.f32 	%f50, 0fFF800000, %f49, %p7;
	mul.f32 	%f51, %f28, %f50;
	fma.rn.f32 	%f78, %f4, %f26, %f51;
$L__BB1_2:
	shl.b32 	%r14, %r2, 2;
	mov.u32 	%r15, _ZZ4costPfS_S_mE5cache;
	add.s32 	%r3, %r15, %r14;
	st.shared.f32 	[%r3], %f78;
	bar.sync 	0;
	setp.gt.u32 	%p8, %r2, 127;
	@%p8 bra 	$L__BB1_4;
	ld.shared.f32 	%f52, [%r3+512];
	ld.shared.f32 	%f53, [%r3];
	add.f32 	%f54, %f52, %f53;
	st.shared.f32 	[%r3], %f54;
$L__BB1_4:
	bar.sync 	0;
	setp.gt.u32 	%p9, %r2, 63;
	@%p9 bra 	$L__BB1_6;
	ld.shared.f32 	%f55, [%r3+256];
	ld.shared.f32 	%f56, [%r3];
	add.f32 	%f57, %f55, %f56;
	st.shared.f32 	[%r3], %f57;
$L__BB1_6:
	bar.sync 	0;
	setp.gt.u32 	%p10, %r2, 31;
	@%p10 bra 	$L__BB1_8;
	ld.shared.f32 	%f58, [%r3+128];
	ld.shared.f32 	%f59, [%r3];
	add.f32 	%f60, %f58, %f59;
	st.shared.f32 	[%r3], %f60;
$L__BB1_8:
	bar.sync 	0;
	setp.gt.u32 	%p11, %r2, 15;
	@%p11 bra 	$L__BB1_10;
	ld.shared.f32 	%f61, [%r3+64];
	ld.shared.f32 	%f62, [%r3];
	add.f32 	%f63, %f61, %f62;
	st.shared.f32 	[%r3], %f63;
$L__BB1_10:
	bar.sync 	0;
	setp.gt.u32 	%p12, %r2, 7;
	@%p12 bra 	$L__BB1_12;
	ld.shared.f32 	%f64, [%r3+32];
	ld.shared.f32 	%f65, [%r3];
	add.f32 	%f66, %f64, %f65;
	st.shared.f32 	[%r3], %f66;
$L__BB1_12:
	bar.sync 	0;
	setp.gt.u32 	%p13, %r2, 3;
	@%p13 bra 	$L__BB1_14;
	ld.shared.f32 	%f67, [%r3+16];
	ld.shared.f32 	%f68, [%r3];
	add.f32 	%f69, %f67, %f68;
	st.shared.f32 	[%r3], %f69;
$L__BB1_14:
	bar.sync 	0;
	setp.gt.u32 	%p14, %r2, 1;
	@%p14 bra 	$L__BB1_16;
	ld.shared.f32 	%f70, [%r3+8];
	ld.shared.f32 	%f71, [%r3];
	add.f32 	%f72, %f70, %f71;
	st.shared.f32 	[%r3], %f72;
$L__BB1_16:
	bar.sync 	0;
	setp.ne.s32 	%p15, %r2, 0;
	@%p15 bra 	$L__BB1_18;
	ld.shared.f32 	%f73, [_ZZ4costPfS_S_mE5cache+4];
	ld.shared.f32 	%f74, [%r3];
	add.f32 	%f75, %f73, %f74;
	st.shared.f32 	[%r3], %f75;
$L__BB1_18:
	setp.ne.s32 	%p16, %r2, 0;
	bar.sync 	0;
	@%p16 bra 	$L__BB1_20;
	ld.shared.f32 	%f76, [_ZZ4costPfS_S_mE5cache];
	neg.f32 	%f77, %f76;
	cvta.to.global.u64 	%rd11, %rd4;
	mul.wide.u32 	%rd12, %r1, 4;
	add.s64 	%rd13, %rd11, %rd12;
	st.global.f32 	[%rd13], %f77;
$L__BB1_20:
	ret;

}
	// .globl	_Z16weights_gradientPfS_S_S_mm
.visible .entry _Z16weights_gradientPfS_S_S_mm(
	.param .u64 .ptr .align 1 _Z16weights_gradientPfS_S_S_mm_param_0,
	.param .u64 .ptr .align 1 _Z16weights_gradientPfS_S_S_mm_param_1,
	.param .u64 .ptr .align 1 _Z16weights_gradientPfS_S_S_mm_param_2,
	.param .u64 .ptr .align 1 _Z16weights_gradientPfS_S_S_mm_param_3,
	.param .u64 _Z16weights_gradientPfS_S_S_mm_param_4,
	.param .u64 _Z16weights_gradientPfS_S_S_mm_param_5
)
{
	.reg .b32 	%r<10>;
	.reg .b32 	%f<7>;
	.reg .b64 	%rd<24>;

	ld.param.u64 	%rd1, [_Z16weights_gradientPfS_S_S_mm_param_0];
	ld.param.u64 	%rd2, [_Z16weights_gradientPfS_S_S_mm_param_1];
	ld.param.u64 	%rd3, [_Z16weights_gradientPfS_S_S_mm_param_2];
	ld.param.u64 	%rd4, [_Z16weights_gradientPfS_S_S_mm_param_3];
	ld.param.u64 	%rd5, [_Z16weights_gradientPfS_S_S_mm_param_4];
	ld.param.u64 	%rd6, [_Z16weights_gradientPfS_S_S_mm_param_5];
	cvta.to.global.u64 	%rd7, %rd4;
	cvta.to.global.u64 	%rd8, %rd2;
	cvta.to.global.u64 	%rd9, %rd3;
	cvta.to.global.u64 	%rd10, %rd1;
	mov.u32 	%r1, %ntid.x;
	mov.u32 	%r2, %ctaid.x;
	mov.u32 	%r3, %tid.x;
	mad.lo.s32 	%r4, %r1, %r2, %r3;
	cvt.u64.u32 	%rd11, %r4;
	mov.u32 	%r5, %ntid.y;
	mov.u32 	%r6, %ctaid.y;
	mov.u32 	%r7, %tid.y;
	mad.lo.s32 	%r8, %r5, %r6, %r7;
	cvt.u64.u32 	%rd12, %r8;
	mov.u32 	%r9, %ctaid.z;
	cvt.u64.u32 	%rd13, %r9;
	mad.lo.s64 	%rd14, %rd5, %rd12, %rd11;
	mul.lo.s64 	%rd15, %rd5, %rd13;
	mad.lo.s64 	%rd16, %rd15, %rd6, %rd14;
	shl.b64 	%rd17, %rd14, 2;
	add.s64 	%rd18, %rd7, %rd17;
	shl.b64 	%rd19, %rd16, 2;
	add.s64 	%rd20, %rd10, %rd19;
	ld.global.f32 	%f1, [%rd20];
	mul.wide.u32 	%rd21, %r9, 4;
	add.s64 	%rd22, %rd9, %rd21;
	ld.global.f32 	%f2, [%rd22];
	add.s64 	%rd23, %rd8, %rd21;
	ld.global.f32 	%f3, [%rd23];
	sub.f32 	%f4, %f2, %f3;
	mul.f32 	%f5, %f1, %f4;
	atom.global.add.f32 	%f6, [%rd18], %f5;
	ret;

}
	// .globl	_Z13bias_gradientPfS_S_m
.visible .entry _Z13bias_gradientPfS_S_m(
	.param .u64 .ptr .align 1 _Z13bias_gradientPfS_S_m_param_0,
	.param .u64 .ptr .align 1 _Z13bias_gradientPfS_S_m_param_1,
	.param .u64 .ptr .align 1 _Z13bias_gradientPfS_S_m_param_2,
	.param .u64 _Z13bias_gradientPfS_S_m_param_3
)
{
	.reg .pred 	%p<11>;
	.reg .b32 	%r<8>;
	.reg .b32 	%f<32>;
	.reg .b64 	%rd<14>;
	// demoted variable
	.shared .align 4 .b8 _ZZ13bias_gradientPfS_S_mE5cache[1024];
	ld.param.u64 	%rd2, [_Z13bias_gradientPfS_S_m_param_0];
	ld.param.u64 	%rd3, [_Z13bias_gradientPfS_S_m_param_1];
	ld.param.u64 	%rd4, [_Z13bias_gradientPfS_S_m_param_2];
	ld.param.u64 	%rd5, [_Z13bias_gradientPfS_S_m_param_3];
	mov.u32 	%r4, %ntid.x;
	mov.u32 	%r1, %ctaid.x;
	mov.u32 	%r2, %tid.x;
	mad.lo.s32 	%r5, %r4, %r1, %r2;
	cvt.u64.u32 	%rd1, %r5;
	setp.le.u64 	%p1, %rd5, %rd1;
	mov.f32 	%f31, 0f00000000;
	@%p1 bra 	$L__BB3_2;
	cvta.to.global.u64 	%rd6, %rd3;
	cvta.to.global.u64 	%rd7, %rd2;
	shl.b64 	%rd8, %rd1, 2;
	add.s64 	%rd9, %rd6, %rd8;
	ld.global.f32 	%f4, [%rd9];
	add.s64 	%rd10, %rd7, %rd8;
	ld.global.f32 	%f5, [%rd10];
	sub.f32 	%f31, %f4, %f5;
$L__BB3_2:
	shl.b32 	%r6, %r2, 2;
	mov.u32 	%r7, _ZZ13bias_gradientPfS_S_mE5cache;
	add.s32 	%r3, %r7, %r6;
	st.shared.f32 	[%r3], %f31;
	bar.sync 	0;
	setp.gt.u32 	%p2, %r2, 127;
	@%p2 bra 	$L__BB3_4;
	ld.shared.f32 	%f6, [%r3+512];
	ld.shared.f32 	%f7, [%r3];
	add.f32 	%f8, %f6, %f7;
	st.shared.f32 	[%r3], %f8;
$L__BB3_4:
	bar.sync 	0;
	setp.gt.u32 	%p3, %r2, 63;
	@%p3 bra 	$L__BB3_6;
	ld.shared.f32 	%f9, [%r3+256];
	ld.shared.f32 	%f10, [%r3];
	add.f32 	%f11, %f9, %f10;
	st.shared.f32 	[%r3], %f11;
$L__BB3_6:
	bar.sync 	0;
	setp.gt.u32 	%p4, %r2, 31;
	@%p4 bra 	$L__BB3_8;
	ld.shared.f32 	%f12, [%r3+128];
	ld.shared.f32 	%f13, [%r3];
	add.f32 	%f14, %f12, %f13;
	st.shared.f32 	[%r3], %f14;
$L__BB3_8:
	bar.sync 	0;
	setp.gt.u32 	%p5, %r2, 15;
	@%p5 bra 	$L__BB3_10;
	ld.shared.f32 	%f15, [%r3+64];
	ld.shared.f32 	%f16, [%r3];
	add.f32 	%f17, %f15, %f16;
	st.shared.f32 	[%r3], %f17;
$L__BB3_10:
	bar.sync 	0;
	setp.gt.u32 	%p6, %r2, 7;
	@%p6 bra 	$L__BB3_12;
	ld.shared.f32 	%f18, [%r3+32];
	ld.shared.f32 	%f19, [%r3];
	add.f32 	%f20, %f18, %f19;
	st.shared.f32 	[%r3], %f20;
$L__BB3_12:
	bar.sync 	0;
	setp.gt.u32 	%p7, %r2, 3;
	@%p7 bra 	$L__BB3_14;
	ld.shared.f32 	%f21, [%r3+16];
	ld.shared.f32 	%f22, [%r3];
	add.f32 	%f23, %f21, %f22;
	st.shared.f32 	[%r3], %f23;
$L__BB3_14:
	bar.sync 	0;
	setp.gt.u32 	%p8, %r2, 1;
	@%p8 bra 	$L__BB3_16;
	ld.shared.f32 	%f24, [%r3+8];
	ld.shared.f32 	%f25, [%r3];
	add.f32 	%f26, %f24, %f25;
	st.shared.f32 	[%r3], %f26;
$L__BB3_16:
	bar.sync 	0;
	setp.ne.s32 	%p9, %r2, 0;
	@%p9 bra 	$L__BB3_18;
	ld.shared.f32 	%f27, [_ZZ13bias_gradientPfS_S_mE5cache+4];
	ld.shared.f32 	%f28, [%r3];
	add.f32 	%f29, %f27, %f28;
	st.shared.f32 	[%r3], %f29;
$L__BB3_18:
	setp.ne.s32 	%p10, %r2, 0;
	bar.sync 	0;
	@%p10 bra 	$L__BB3_20;
	ld.shared.f32 	%f30, [_ZZ13bias_gradientPfS_S_mE5cache];
	cvta.to.global.u64 	%rd11, %rd4;
	mul.wide.u32 	%rd12, %r1, 4;
	add.s64 	%rd13, %rd11, %rd12;
	st.global.f32 	[%rd13], %f30;
$L__BB3_20:
	ret;

}
	// .globl	_Z14memsetOnDeviceIfEvPT_S0_m
.visible .entry _Z14memsetOnDeviceIfEvPT_S0_m(
	.param .u64 .ptr .align 1 _Z14memsetOnDeviceIfEvPT_S0_m_param_0,
	.param .f32 _Z14memsetOnDeviceIfEvPT_S0_m_param_1,
	.param .u64 _Z14memsetOnDeviceIfEvPT_S0_m_param_2
)
{
	.reg .pred 	%p<2>;
	.reg .b32 	%r<5>;
	.reg .b32 	%f<2>;
	.reg .b64 	%rd<7>;

	ld.param.u64 	%rd2, [_Z14memsetOnDeviceIfEvPT_S0_m_param_0];
	ld.param.f32 	%f1, [_Z14memsetOnDeviceIfEvPT_S0_m_param_1];
	ld.param.u64 	%rd3, [_Z14memsetOnDeviceIfEvPT_S0_m_param_2];
	mov.u32 	%r1, %ntid.x;
	mov.u32 	%r2, %ctaid.x;
	mov.u32 	%r3, %tid.x;
	mad.lo.s32 	%r4, %r1, %r2, %r3;
	cvt.u64.u32 	%rd1, %r4;
	setp.le.u64 	%p1, %rd3, %rd1;
	@%p1 bra 	$L__BB4_2;
	cvta.to.global.u64 	%rd4, %rd2;
	shl.b64 	%rd5, %rd1, 2;
	add.s64 	%rd6, %rd4, %rd5;
	st.global.f32 	[%rd6], %f1;
$L__BB4_2:
	ret;

}
	// .globl	_Z16weights_backwardPfS_mmmf
.visible .entry _Z16weights_backwardPfS_mmmf(
	.param .u64 .ptr .align 1 _Z16weights_backwardPfS_mmmf_param_0,
	.param .u64 .ptr .align 1 _Z16weights_backwardPfS_mmmf_param_1,
	.param .u64 _Z16weights_backwardPfS_mmmf_param_2,
	.param .u64 _Z16weights_backwardPfS_mmmf_param_3,
	.param .u64 _Z16weights_backwardPfS_mmmf_param_4,
	.param .f32 _Z16weights_backwardPfS_mmmf_param_5
)
{
	.reg .pred 	%p<4>;
	.reg .b32 	%r<10>;
	.reg .b32 	%f<8>;
	.reg .b64 	%rd<15>;

	ld.param.u64 	%rd2, [_Z16weights_backwardPfS_mmmf_param_0];
	ld.param.u64 	%rd3, [_Z16weights_backwardPfS_mmmf_param_1];
	ld.param.u64 	%rd5, [_Z16weights_backwardPfS_mmmf_param_2];
	ld.param.u64 	%rd6, [_Z16weights_backwardPfS_mmmf_param_3];
	ld.param.u64 	%rd4, [_Z16weights_backwardPfS_mmmf_param_4];
	ld.param.f32 	%f1, [_Z16weights_backwardPfS_mmmf_param_5];
	mov.u32 	%r1, %ntid.x;
	mov.u32 	%r2, %ctaid.x;
	mov.u32 	%r3, %tid.x;
	mad.lo.s32 	%r4, %r1, %r2, %r3;
	cvt.u64.u32 	%rd8, %r4;
	mov.u32 	%r5, %ntid.y;
	mov.u32 	%r6, %ctaid.y;
	mov.u32 	%r7, %tid.y;
	mad.lo.s32 	%r8, %r5, %r6, %r7;
	cvt.u64.u32 	%rd9, %r8;
	mad.lo.s64 	%rd1, %rd5, %rd9, %rd8;
	setp.le.u64 	%p1, %rd5, %rd8;
	setp.le.u64 	%p2, %rd6, %rd9;
	or.pred  	%p3, %p1, %p2;
	@%p3 bra 	$L__BB5_2;
	cvta.to.global.u64 	%rd10, %rd3;
	cvta.to.global.u64 	%rd11, %rd2;
	shl.b64 	%rd12, %rd1, 2;
	add.s64 	%rd13, %rd10, %rd12;
	ld.global.f32 	%f2, [%rd13];
	mul.f32 	%f3, %f1, %f2;
	cvt.rn.f32.u64 	%f4, %rd4;
	div.rn.f32 	%f5, %f3, %f4;
	add.s64 	%rd14, %rd11, %rd12;
	ld.global.f32 	%f6, [%rd14];
	sub.f32 	%f7, %f6, %f5;
	st.global.f32 	[%rd14], %f7;
$L__BB5_2:
	ret;

}
	// .globl	_Z13bias_backwardPfS_f
.visible .entry _Z13bias_backwardPfS_f(
	.param .u64 .ptr .align 1 _Z13bias_backwardPfS_f_param_0,
	.param .u64 .ptr .align 1 _Z13bias_backwardPfS_f_param_1,
	.param .f32 _Z13bias_backwardPfS_f_param_2
)
{
	.reg .b32 	%f<6>;
	.reg .b64 	%rd<5>;

	ld.param.u64 	%rd1, [_Z13bias_backwardPfS_f_param_0];
	ld.param.u64 	%rd2, [_Z13bias_backwardPfS_f_param_1];
	ld.param.f32 	%f1, [_Z13bias_backwardPfS_f_param_2];
	cvta.to.global.u64 	%rd3, %rd1;
	cvta.to.global.u64 	%rd4, %rd2;
	ld.global.f32 	%f2, [%rd4];
	mul.f32 	%f3, %f1, %f2;
	ld.global.f32 	%f4, [%rd3];
	sub.f32 	%f5, %f4, %f3;
	st.global.f32 	[%rd3], %f5;
	ret;

}


// ===== COMPILED SASS (sm_100) =====

	.target	sm_100

	.elftype	@"ET_EXEC"


//--------------------- .note.nv.tkinfo           --------------------------
	.section	.note.nv.tkinfo,"",@"SHT_NOTE"
	.sectionflags	@"SHF_NOTE_NV_TKINFO"
	.tkinfo
        /*0018*/ 	.word	0x00000002
        /*0030*/ 	.string	""
        /*0030*/ 	.string	"ptxas"
        /*0030*/ 	.string	"Cuda compilation tools, release 13.0, V13.0.88"
        /*0030*/ 	.string	"Build cuda_13.0.r13.0/compiler.36424714_0"
        /*0030*/ 	.string	"-arch sm_100 -m 64 "



//--------------------- .note.nv.cuinfo           --------------------------
	.section	.note.nv.cuinfo,"",@"SHT_NOTE"
	.sectionflags	@"SHF_NOTE_NV_CUINFO"
        /*0018*/ 	.short	0x0002
        /*001a*/ 	.short	0x0064
        /*001c*/ 	.short	0x0082
	.zero		2


//--------------------- .nv.info                  --------------------------
	.section	.nv.info,"",@"SHT_CUDA_INFO"
	.align	4


	//----- nvinfo : EIATTR_REGCOUNT
	.align		4
        /*0000*/ 	.byte	0x04, 0x2f
        /*0002*/ 	.short	(.L_4 - .L_3)
	.align		4
.L_3:
        /*0004*/ 	.word	index@(_Z7productPfS_S_S_mmm)
        /*0008*/ 	.word	0x0000001c


	//----- nvinfo : EIATTR_FRAME_SIZE
	.align		4
.L_4:
        /*000c*/ 	.byte	0x04, 0x11
        /*000e*/ 	.short	(.L_6 - .L_5)
	.align		4
.L_5:
        /*0010*/ 	.word	index@($__internal_1_$__cuda_sm20_rcp_rn_f32_slowpath)
        /*0014*/ 	.word	0x00000000


	//----- nvinfo : EIATTR_FRAME_SIZE
	.align		4
.L_6:
        /*0018*/ 	.byte	0x04, 0x11
        /*001a*/ 	.short	(.L_8 - .L_7)
	.align		4
.L_7:
        /*001c*/ 	.word	index@(_Z7productPfS_S_S_mmm)
        /*0020*/ 	.word	0x00000000


	//----- nvinfo : EIATTR_REGCOUNT
	.align		4
.L_8:
        /*0024*/ 	.byte	0x04, 0x2f
        /*0026*/ 	.short	(.L_10 - .L_9)
	.align		4
.L_9:
        /*0028*/ 	.word	index@(_Z4costPfS_S_m)
        /*002c*/ 	.word	0x00000012


	//----- nvinfo : EIATTR_FRAME_SIZE
	.align		4
.L_10:
        /*0030*/ 	.byte	0x04, 0x11
        /*0032*/ 	.short	(.L_12 - .L_11)
	.align		4
.L_11:
        /*0034*/ 	.word	index@(_Z4costPfS_S_m)
        /*0038*/ 	.word	0x00000000


	//----- nvinfo : EIATTR_REGCOUNT
	.align		4
.L_12:
        /*003c*/ 	.byte	0x04, 0x2f
        /*003e*/ 	.short	(.L_14 - .L_13)
	.align		4
.L_13:
        /*0040*/ 	.word	index@(_Z16weights_gradientPfS_S_S_mm)
        /*0044*/ 	.word	0x00000010


	//----- nvinfo : EIATTR_FRAME_SIZE
	.align		4
.L_14:
        /*0048*/ 	.byte	0x04, 0x11
        /*004a*/ 	.short	(.L_16 - .L_15)
	.align		4
.L_15:
        /*004c*/ 	.word	index@(_Z16weights_gradientPfS_S_S_mm)
        /*0050*/ 	.word	0x00000000


	//----- nvinfo : EIATTR_REGCOUNT
	.align		4
.L_16:
        /*0054*/ 	.byte	0x04, 0x2f
        /*0056*/ 	.short	(.L_18 - .L_17)
	.align		4
.L_17:
        /*0058*/ 	.word	index@(_Z13bias_gradientPfS_S_m)
        /*005c*/ 	.word	0x0000000c


	//----- nvinfo : EIATTR_FRAME_SIZE
	.align		4
.L_18:
        /*0060*/ 	.byte	0x04, 0x11
        /*0062*/ 	.short	(.L_20 - .L_19)
	.align		4
.L_19:
        /*0064*/ 	.word	index@(_Z13bias_gradientPfS_S_m)
        /*0068*/ 	.word	0x00000000


	//----- nvinfo : EIATTR_REGCOUNT
	.align		4
.L_20:
        /*006c*/ 	.byte	0x04, 0x2f
        /*006e*/ 	.short	(.L_22 - .L_21)
	.align		4
.L_21:
        /*0070*/ 	.word	index@(_Z14memsetOnDeviceIfEvPT_S0_m)
        /*0074*/ 	.word	0x00000008


	//----- nvinfo : EIATTR_FRAME_SIZE
	.align		4
.L_22:
        /*0078*/ 	.byte	0x04, 0x11
        /*007a*/ 	.short	(.L_24 - .L_23)
	.align		4
.L_23:
        /*007c*/ 	.word	index@(_Z14memsetOnDeviceIfEvPT_S0_m)
        /*0080*/ 	.word	0x00000000


	//----- nvinfo : EIATTR_REGCOUNT
	.align		4
.L_24:
        /*0084*/ 	.byte	0x04, 0x2f
        /*0086*/ 	.short	(.L_26 - .L_25)
	.align		4
.L_25:
        /*0088*/ 	.word	index@(_Z16weights_backwardPfS_mmmf)
        /*008c*/ 	.word	0x00000010


	//----- nvinfo : EIATTR_FRAME_SIZE
	.align		4
.L_26:
        /*0090*/ 	.byte	0x04, 0x11
        /*0092*/ 	.short	(.L_28 - .L_27)
	.align		4
.L_27:
        /*0094*/ 	.word	index@($__internal_0_$__cuda_sm3x_div_rn_noftz_f32_slowpath)
        /*0098*/ 	.word	0x00000000


	//----- nvinfo : EIATTR_FRAME_SIZE
	.align		4
.L_28:
        /*009c*/ 	.byte	0x04, 0x11
        /*009e*/ 	.short	(.L_30 - .L_29)
	.align		4
.L_29:
        /*00a0*/ 	.word	index@(_Z16weights_backwardPfS_mmmf)
        /*00a4*/ 	.word	0x00000000


	//----- nvinfo : EIATTR_REGCOUNT
	.align		4
.L_30:
        /*00a8*/ 	.byte	0x04, 0x2f
        /*00aa*/ 	.short	(.L_32 - .L_31)
	.align		4
.L_31:
        /*00ac*/ 	.word	index@(_Z13bias_backwardPfS_f)
        /*00b0*/ 	.word	0x0000000a


	//----- nvinfo : EIATTR_FRAME_SIZE
	.align		4
.L_32:
        /*00b4*/ 	.byte	0x04, 0x11
        /*00b6*/ 	.short	(.L_34 - .L_33)
	.align		4
.L_33:
        /*00b8*/ 	.word	index@(_Z13bias_backwardPfS_f)
        /*00bc*/ 	.word	0x00000000


	//----- nvinfo : EIATTR_MIN_STACK_SIZE
	.align		4
.L_34:
        /*00c0*/ 	.byte	0x04, 0x12
        /*00c2*/ 	.short	(.L_36 - .L_35)
	.align		4
.L_35:
        /*00c4*/ 	.word	index@(_Z13bias_backwardPfS_f)
        /*00c8*/ 	.word	0x00000000


	//----- nvinfo : EIATTR_MIN_STACK_SIZE
	.align		4
.L_36:
        /*00cc*/ 	.byte	0x04, 0x12
        /*00ce*/ 	.short	(.L_38 - .L_37)
	.align		4
.L_37:
        /*00d0*/ 	.word	index@(_Z16weights_backwardPfS_mmmf)
        /*00d4*/ 	.word	0x00000000


	//----- nvinfo : EIATTR_MIN_STACK_SIZE
	.align		4
.L_38:
        /*00d8*/ 	.byte	0x04, 0x12
        /*00da*/ 	.short	(.L_40 - .L_39)
	.align		4
.L_39:
        /*00dc*/ 	.word	index@(_Z14memsetOnDeviceIfEvPT_S0_m)
        /*00e0*/ 	.word	0x00000000


	//----- nvinfo : EIATTR_MIN_STACK_SIZE
	.align		4
.L_40:
        /*00e4*/ 	.byte	0x04, 0x12
        /*00e6*/ 	.short	(.L_42 - .L_41)
	.align		4
.L_41:
        /*00e8*/ 	.word	index@(_Z13bias_gradientPfS_S_m)
        /*00ec*/ 	.word	0x00000000


	//----- nvinfo : EIATTR_MIN_STACK_SIZE
	.align		4
.L_42:
        /*00f0*/ 	.byte	0x04, 0x12
        /*00f2*/ 	.short	(.L_44 - .L_43)
	.align		4
.L_43:
        /*00f4*/ 	.word	index@(_Z16weights_gradientPfS_S_S_mm)
        /*00f8*/ 	.word	0x00000000


	//----- nvinfo : EIATTR_MIN_STACK_SIZE
	.align		4
.L_44:
        /*00fc*/ 	.byte	0x04, 0x12
        /*00fe*/ 	.short	(.L_46 - .L_45)
	.align		4
.L_45:
        /*0100*/ 	.word	index@(_Z4costPfS_S_m)
        /*0104*/ 	.word	0x00000000


	//----- nvinfo : EIATTR_MIN_STACK_SIZE
	.align		4
.L_46:
        /*0108*/ 	.byte	0x04, 0x12
        /*010a*/ 	.short	(.L_48 - .L_47)
	.align		4
.L_47:
        /*010c*/ 	.word	index@(_Z7productPfS_S_S_mmm)
        /*0110*/ 	.word	0x00000000
.L_48:


//--------------------- .nv.compat                --------------------------
	.section	.nv.compat,"",@"SHT_CUDA_COMPAT_INFO"
	.align	4
        /*0000*/ 	.byte	0x02, 0x09, 0x00, 0x00, 0x02, 0x02, 0x01, 0x00, 0x02, 0x05, 0x05, 0x00, 0x03, 0x07, 0x01, 0x01
        /*0010*/ 	.byte	0x02, 0x03, 0x00, 0x00, 0x02, 0x06, 0x01, 0x00, 0x04, 0x0b, 0x08, 0x00, 0x01, 0x00, 0x00, 0x00
        /*0020*/ 	.byte	0x00, 0x00, 0x00, 0x00


//--------------------- .nv.info._Z13bias_backwardPfS_f --------------------------
	.section	.nv.info._Z13bias_backwardPfS_f,"",@"SHT_CUDA_INFO"
	.sectionflags	@""
	.align	4


	//----- nvinfo : EIATTR_CUDA_API_VERSION
	.align		4
        /*0000*/ 	.byte	0x04, 0x37
        /*0002*/ 	.short	(.L_50 - .L_49)
.L_49:
        /*0004*/ 	.word	0x00000082


	//----- nvinfo : EIATTR_KPARAM_INFO
	.align		4
.L_50:
        /*0008*/ 	.byte	0x04, 0x17
        /*000a*/ 	.short	(.L_52 - .L_51)
.L_51:
        /*000c*/ 	.word	0x00000000
        /*0010*/ 	.short	0x0002
        /*0012*/ 	.short	0x0010
        /*0014*/ 	.byte	0x00, 0xf0, 0x11, 0x00


	//----- nvinfo : EIATTR_KPARAM_INFO
	.align		4
.L_52:
        /*0018*/ 	.byte	0x04, 0x17
        /*001a*/ 	.short	(.L_54 - .L_53)
.L_53:
        /*001c*/ 	.word	0x00000000
        /*0020*/ 	.short	0x0001
        /*0022*/ 	.short	0x0008
        /*0024*/ 	.byte	0x00, 0xf5, 0x21, 0x00


	//----- nvinfo : EIATTR_KPARAM_INFO
	.align		4
.L_54:
        /*0028*/ 	.byte	0x04, 0x17
        /*002a*/ 	.short	(.L_56 - .L_55)
.L_55:
        /*002c*/ 	.word	0x00000000
        /*0030*/ 	.short	0x0000
        /*0032*/ 	.short	0x0000
        /*0034*/ 	.byte	0x00, 0xf5, 0x21, 0x00


	//----- nvinfo : EIATTR_SPARSE_MMA_MASK
	.align		4
.L_56:
        /*0038*/ 	.byte	0x03, 0x50
        /*003a*/ 	.short	0x0000


	//----- nvinfo : EIATTR_MAXREG_COUNT
	.align		4
        /*003c*/ 	.byte	0x03, 0x1b
        /*003e*/ 	.short	0x00ff


	//----- nvinfo : EIATTR_MERCURY_ISA_VERSION
	.align		4
        /*0040*/ 	.byte	0x03, 0x5f
        /*0042*/ 	.short	0x0101


	//----- nvinfo : EIATTR_VRC_CTA_INIT_COUNT
	.align		4
        /*0044*/ 	.byte	0x02, 0x4a
	.zero		1
	.zero		1


	//----- nvinfo : EIATTR_EXIT_INSTR_OFFSETS
	.align		4
        /*0048*/ 	.byte	0x04, 0x1c
        /*004a*/ 	.short	(.L_58 - .L_57)


	//   ....[0]....
.L_57:
        /*004c*/ 	.word	0x00000090


	//----- nvinfo : EIATTR_CBANK_PARAM_SIZE
	.align		4
.L_58:
        /*0050*/ 	.byte	0x03, 0x19
        /*0052*/ 	.short	0x0014


	//----- nvinfo : EIATTR_PARAM_CBANK
	.align		4
        /*0054*/ 	.byte	0x04, 0x0a
        /*0056*/ 	.short	(.L_60 - .L_59)
	.align		4
.L_59:
        /*0058*/ 	.word	index@(.nv.constant0._Z13bias_backwardPfS_f)
        /*005c*/ 	.short	0x0380
        /*005e*/ 	.short	0x0014


	//----- nvinfo : EIATTR_SW_WAR
	.align		4
.L_60:
        /*0060*/ 	.byte	0x04, 0x36
        /*0062*/ 	.short	(.L_62 - .L_61)
.L_61:
        /*0064*/ 	.word	0x00000008
.L_62:


//--------------------- .nv.info._Z16weights_backwardPfS_mmmf --------------------------
	.section	.nv.info._Z16weights_backwardPfS_mmmf,"",@"SHT_CUDA_INFO"
	.sectionflags	@""
	.align	4


	//----- nvinfo : EIATTR_CUDA_API_VERSION
	.align		4
        /*0000*/ 	.byte	0x04, 0x37
        /*0002*/ 	.short	(.L_64 - .L_63)
.L_63:
        /*0004*/ 	.word	0x00000082


	//----- nvinfo : EIATTR_KPARAM_INFO
	.align		4
.L_64:
        /*0008*/ 	.byte	0x04, 0x17
        /*000a*/ 	.short	(.L_66 - .L_65)
.L_65:
        /*000c*/ 	.word	0x00000000
        /*0010*/ 	.short	0x0005
        /*0012*/ 	.short	0x0028
        /*0014*/ 	.byte	0x00, 0xf0, 0x11, 0x00


	//----- nvinfo : EIATTR_KPARAM_INFO
	.align		4
.L_66:
        /*0018*/ 	.byte	0x04, 0x17
        /*001a*/ 	.short	(.L_68 - .L_67)
.L_67:
        /*001c*/ 	.word	0x00000000
        /*0020*/ 	.short	0x0004
        /*0022*/ 	.short	0x0020
        /*0024*/ 	.byte	0x00, 0xf0, 0x21, 0x00


	//----- nvinfo : EIATTR_KPARAM_INFO
	.align		4
.L_68:
        /*0028*/ 	.byte	0x04, 0x17
        /*002a*/ 	.short	(.L_70 - .L_69)
.L_69:
        /*002c*/ 	.word	0x00000000
        /*0030*/ 	.short	0x0003
        /*0032*/ 	.short	0x0018
        /*0034*/ 	.byte	0x00, 0xf0, 0x21, 0x00


	//----- nvinfo : EIATTR_KPARAM_INFO
	.align		4
.L_70:
        /*0038*/ 	.byte	0x04, 0x17
        /*003a*/ 	.short	(.L_72 - .L_71)
.L_71:
        /*003c*/ 	.word	0x00000000
        /*0040*/ 	.short	0x0002
        /*0042*/ 	.short	0x0010
        /*0044*/ 	.byte	0x00, 0xf0, 0x21, 0x00


	//----- nvinfo : EIATTR_KPARAM_INFO
	.align		4
.L_72:
        /*0048*/ 	.byte	0x04, 0x17
        /*004a*/ 	.short	(.L_74 - .L_73)
.L_73:
        /*004c*/ 	.word	0x00000000
        /*0050*/ 	.short	0x0001
        /*0052*/ 	.short	0x0008
        /*0054*/ 	.byte	0x00, 0xf5, 0x21, 0x00


	//----- nvinfo : EIATTR_KPARAM_INFO
	.align		4
.L_74:
        /*0058*/ 	.byte	0x04, 0x17
        /*005a*/ 	.short	(.L_76 - .L_75)
.L_75:
        /*005c*/ 	.word	0x00000000
        /*0060*/ 	.short	0x0000
        /*0062*/ 	.short	0x0000
        /*0064*/ 	.byte	0x00, 0xf5, 0x21, 0x00


	//----- nvinfo : EIATTR_SPARSE_MMA_MASK
	.align		4
.L_76:
        /*0068*/ 	.byte	0x03, 0x50
        /*006a*/ 	.short	0x0000


	//----- nvinfo : EIATTR_MAXREG_COUNT
	.align		4
        /*006c*/ 	.byte	0x03, 0x1b
        /*006e*/ 	.short	0x00ff


	//----- nvinfo : EIATTR_MERCURY_ISA_VERSION
	.align		4
        /*0070*/ 	.byte	0x03, 0x5f
        /*0072*/ 	.short	0x0101


	//----- nvinfo : EIATTR_VRC_CTA_INIT_COUNT
	.align		4
        /*0074*/ 	.byte	0x02, 0x4a
	.zero		1
	.zero		1


	//----- nvinfo : EIATTR_EXIT_INSTR_OFFSETS
	.align		4
        /*0078*/ 	.byte	0x04, 0x1c
        /*007a*/ 	.short	(.L_78 - .L_77)


	//   ....[0]....
.L_77:
        /*007c*/ 	.word	0x00000110


	//   ....[1]....
        /*0080*/ 	.word	0x00000300


	//----- nvinfo : EIATTR_CRS_STACK_SIZE
	.align		4
.L_78:
        /*0084*/ 	.byte	0x04, 0x1e
        /*0086*/ 	.short	(.L_80 - .L_79)
.L_79:
        /*0088*/ 	.word	0x00000000


	//----- nvinfo : EIATTR_CBANK_PARAM_SIZE
	.align		4
.L_80:
        /*008c*/ 	.byte	0x03, 0x19
        /*008e*/ 	.short	0x002c


	//----- nvinfo : EIATTR_PARAM_CBANK
	.align		4
        /*0090*/ 	.byte	0x04, 0x0a
        /*0092*/ 	.short	(.L_82 - .L_81)
	.align		4
.L_81:
        /*0094*/ 	.word	index@(.nv.constant0._Z16weights_backwardPfS_mmmf)
        /*0098*/ 	.short	0x0380
        /*009a*/ 	.short	0x002c


	//----- nvinfo : EIATTR_SW_WAR
	.align		4
.L_82:
        /*009c*/ 	.byte	0x04, 0x36
        /*009e*/ 	.short	(.L_84 - .L_83)
.L_83:
        /*00a0*/ 	.word	0x00000008
.L_84:


//--------------------- .nv.info._Z14memsetOnDeviceIfEvPT_S0_m --------------------------
	.section	.nv.info._Z14memsetOnDeviceIfEvPT_S0_m,"",@"SHT_CUDA_INFO"
	.sectionflags	@""
	.align	4


	//----- nvinfo : EIATTR_CUDA_API_VERSION
	.align		4
        /*0000*/ 	.byte	0x04, 0x37
        /*0002*/ 	.short	(.L_86 - .L_85)
.L_85:
        /*0004*/ 	.word	0x00000082


	//----- nvinfo : EIATTR_KPARAM_INFO
	.align		4
.L_86:
        /*0008*/ 	.byte	0x04, 0x17
        /*000a*/ 	.short	(.L_88 - .L_87)
.L_87:
        /*000c*/ 	.word	0x00000000
        /*0010*/ 	.short	0x0002
        /*0012*/ 	.short	0x0010
        /*0014*/ 	.byte	0x00, 0xf0, 0x21, 0x00


	//----- nvinfo : EIATTR_KPARAM_INFO
	.align		4
.L_88:
        /*0018*/ 	.byte	0x04, 0x17
        /*001a*/ 	.short	(.L_90 - .L_89)
.L_89:
        /*001c*/ 	.word	0x00000000
        /*0020*/ 	.short	0x0001
        /*0022*/ 	.short	0x0008
        /*0024*/ 	.byte	0x00, 0xf0, 0x11, 0x00


	//----- nvinfo : EIATTR_KPARAM_INFO
	.align		4
.L_90:
        /*0028*/ 	.byte	0x04, 0x17
        /*002a*/ 	.short	(.L_92 - .L_91)
.L_91:
        /*002c*/ 	.word	0x00000000
        /*0030*/ 	.short	0x0000
        /*0032*/ 	.short	0x0000
        /*0034*/ 	.byte	0x00, 0xf5, 0x21, 0x00


	//----- nvinfo : EIATTR_SPARSE_MMA_MASK
	.align		4
.L_92:
        /*0038*/ 	.byte	0x03, 0x50
        /*003a*/ 	.short	0x0000


	//----- nvinfo : EIATTR_MAXREG_COUNT
	.align		4
        /*003c*/ 	.byte	0x03, 0x1b
        /*003e*/ 	.short	0x00ff


	//----- nvinfo : EIATTR_MERCURY_ISA_VERSION
	.align		4
        /*0040*/ 	.byte	0x03, 0x5f
        /*0042*/ 	.short	0x0101


	//----- nvinfo : EIATTR_VRC_CTA_INIT_COUNT
	.align		4
        /*0044*/ 	.byte	0x02, 0x4a
	.zero		1
	.zero		1


	//----- nvinfo : EIATTR_EXIT_INSTR_OFFSETS
	.align		4
        /*0048*/ 	.byte	0x04, 0x1c
        /*004a*/ 	.short	(.L_94 - .L_93)


	//   ....[0]....
.L_93:
        /*004c*/ 	.word	0x00000080


	//   ....[1]....
        /*0050*/ 	.word	0x000000f0


	//----- nvinfo : EIATTR_CBANK_PARAM_SIZE
	.align		4
.L_94:
        /*0054*/ 	.byte	0x03, 0x19
        /*0056*/ 	.short	0x0018


	//----- nvinfo : EIATTR_PARAM_CBANK
	.align		4
        /*0058*/ 	.byte	0x04, 0x0a
        /*005a*/ 	.short	(.L_96 - .L_95)
	.align		4
.L_95:
        /*005c*/ 	.word	index@(.nv.constant0._Z14memsetOnDeviceIfEvPT_S0_m)
        /*0060*/ 	.short	0x0380
        /*0062*/ 	.short	0x0018


	//----- nvinfo : EIATTR_SW_WAR
	.align		4
.L_96:
        /*0064*/ 	.byte	0x04, 0x36
        /*0066*/ 	.short	(.L_98 - .L_97)
.L_97:
        /*0068*/ 	.word	0x00000008
.L_98:


//--------------------- .nv.info._Z13bias_gradientPfS_S_m --------------------------
	.section	.nv.info._Z13bias_gradientPfS_S_m,"",@"SHT_CUDA_INFO"
	.sectionflags	@""
	.align	4


	//----- nvinfo : EIATTR_CUDA_API_VERSION
	.align		4
        /*0000*/ 	.byte	0x04, 0x37
        /*0002*/ 	.short	(.L_100 - .L_99)
.L_99:
        /*0004*/ 	.word	0x00000082


	//----- nvinfo : EIATTR_KPARAM_INFO
	.align		4
.L_100:
        /*0008*/ 	.byte	0x04, 0x17
        /*000a*/ 	.short	(.L_102 - .L_101)
.L_101:
        /*000c*/ 	.word	0x00000000
        /*0010*/ 	.short	0x0003
        /*0012*/ 	.short	0x0018
        /*0014*/ 	.byte	0x00, 0xf0, 0x21, 0x00


	//----- nvinfo : EIATTR_KPARAM_INFO
	.align		4
.L_102:
        /*0018*/ 	.byte	0x04, 0x17
        /*001a*/ 	.short	(.L_104 - .L_103)
.L_103:
        /*001c*/ 	.word	0x00000000
        /*0020*/ 	.short	0x0002
        /*0022*/ 	.short	0x0010
        /*0024*/ 	.byte	0x00, 0xf5, 0x21, 0x00


	//----- nvinfo : EIATTR_KPARAM_INFO
	.align		4
.L_104:
        /*0028*/ 	.byte	0x04, 0x17
        /*002a*/ 	.short	(.L_106 - .L_105)
.L_105:
        /*002c*/ 	.word	0x00000000
        /*0030*/ 	.short	0x0001
        /*0032*/ 	.short	0x0008
        /*0034*/ 	.byte	0x00, 0xf5, 0x21, 0x00


	//----- nvinfo : EIATTR_KPARAM_INFO
	.align		4
.L_106:
        /*0038*/ 	.byte	0x04, 0x17
        /*003a*/ 	.short	(.L_108 - .L_107)
.L_107:
        /*003c*/ 	.word	0x00000000
        /*0040*/ 	.short	0x0000
        /*0042*/ 	.short	0x0000
        /*0044*/ 	.byte	0x00, 0xf5, 0x21, 0x00


	//----- nvinfo : EIATTR_SPARSE_MMA_MASK
	.align		4
.L_108:
        /*0048*/ 	.byte	0x03, 0x50
        /*004a*/ 	.short	0x0000


	//----- nvinfo : EIATTR_MAXREG_COUNT
	.align		4
        /*004c*/ 	.byte	0x03, 0x1b
        /*004e*/ 	.short	0x00ff


	//----- nvinfo : EIATTR_NUM_BARRIERS
	.align		4
        /*0050*/ 	.byte	0x02, 0x4c
        /*0052*/ 	.byte	0x01
	.zero		1


	//----- nvinfo : EIATTR_MERCURY_ISA_VERSION
	.align		4
        /*0054*/ 	.byte	0x03, 0x5f
        /*0056*/ 	.short	0x0101


	//----- nvinfo : EIATTR_VRC_CTA_INIT_COUNT
	.align		4
        /*0058*/ 	.byte	0x02, 0x4a
	.zero		1
	.zero		1


	//----- nvinfo : EIATTR_EXIT_INSTR_OFFSETS
	.align		4
        /*005c*/ 	.byte	0x04, 0x1c
        /*005e*/ 	.short	(.L_110 - .L_109)


	//   ....[0]....
.L_109:
        /*0060*/ 	.word	0x000004b0


	//   ....[1]....
        /*0064*/ 	.word	0x00000500


	//----- nvinfo : EIATTR_CBANK_PARAM_SIZE
	.align		4
.L_110:
        /*0068*/ 	.byte	0x03, 0x19
        /*006a*/ 	.short	0x0020


	//----- nvinfo : EIATTR_PARAM_CBANK
	.align		4
        /*006c*/ 	.byte	0x04, 0x0a
        /*006e*/ 	.short	(.L_112 - .L_111)
	.align		4
.L_111:
        /*0070*/ 	.word	index@(.nv.constant0._Z13bias_gradientPfS_S_m)
        /*0074*/ 	.short	0x0380
        /*0076*/ 	.short	0x0020


	//----- nvinfo : EIATTR_SW_WAR
	.align		4
.L_112:
        /*0078*/ 	.byte	0x04, 0x36
        /*007a*/ 	.short	(.L_114 - .L_113)
.L_113:
        /*007c*/ 	.word	0x00000008
.L_114:


//--------------------- .nv.info._Z16weights_gradientPfS_S_S_mm --------------------------
	.section	.nv.info._Z16weights_gradientPfS_S_S_mm,"",@"SHT_CUDA_INFO"
	.sectionflags	@""
	.align	4


	//----- nvinfo : EIATTR_CUDA_API_VERSION
	.align		4
        /*0000*/ 	.byte	0x04, 0x37
        /*0002*/ 	.short	(.L_116 - .L_115)
.L_115:
        /*0004*/ 	.word	0x00000082


	//----- nvinfo : EIATTR_KPARAM_INFO
	.align		4
.L_116:
        /*0008*/ 	.byte	0x04, 0x17
        /*000a*/ 	.short	(.L_118 - .L_117)
.L_117:
        /*000c*/ 	.word	0x00000000
        /*0010*/ 	.short	0x0005
        /*0012*/ 	.short	0x0028
        /*0014*/ 	.byte	0x00, 0xf0, 0x21, 0x00


	//----- nvinfo : EIATTR_KPARAM_INFO
	.align		4
.L_118:
        /*0018*/ 	.byte	0x04, 0x17
        /*001a*/ 	.short	(.L_120 - .L_119)
.L_119:
        /*001c*/ 	.word	0x00000000
        /*0020*/ 	.short	0x0004
        /*0022*/ 	.short	0x0020
        /*0024*/ 	.byte	0x00, 0xf0, 0x21, 0x00


	//----- nvinfo : EIATTR_KPARAM_INFO
	.align		4
.L_120:
        /*0028*/ 	.byte	0x04, 0x17
        /*002a*/ 	.short	(.L_122 - .L_121)
.L_121:
        /*002c*/ 	.word	0x00000000
        /*0030*/ 	.short	0x0003
        /*0032*/ 	.short	0x0018
        /*0034*/ 	.byte	0x00, 0xf5, 0x21, 0x00


	//----- nvinfo : EIATTR_KPARAM_INFO
	.align		4
.L_122:
        /*0038*/ 	.byte	0x04, 0x17
        /*003a*/ 	.short	(.L_124 - .L_123)
.L_123:
        /*003c*/ 	.word	0x00000000
        /*0040*/ 	.short	0x0002
        /*0042*/ 	.short	0x0010
        /*0044*/ 	.byte	0x00, 0xf5, 0x21, 0x00


	//----- nvinfo : EIATTR_KPARAM_INFO
	.align		4
.L_124:
        /*0048*/ 	.byte	0x04, 0x17
        /*004a*/ 	.short	(.L_126 - .L_125)
.L_125:
        /*004c*/ 	.word	0x00000000
        /*0050*/ 	.short	0x0001
        /*0052*/ 	.short	0x0008
        /*0054*/ 	.byte	0x00, 0xf5, 0x21, 0x00


	//----- nvinfo : EIATTR_KPARAM_INFO
	.align		4
.L_126:
        /*0058*/ 	.byte	0x04, 0x17
        /*005a*/ 	.short	(.L_128 - .L_127)
.L_127:
        /*005c*/ 	.word	0x00000000
        /*0060*/ 	.short	0x0000
        /*0062*/ 	.short	0x0000
        /*0064*/ 	.byte	0x00, 0xf5, 0x21, 0x00


	//----- nvinfo : EIATTR_SPARSE_MMA_MASK
	.align		4
.L_128:
        /*0068*/ 	.byte	0x03, 0x50
        /*006a*/ 	.short	0x0000


	//----- nvinfo : EIATTR_MAXREG_COUNT
	.align		4
        /*006c*/ 	.byte	0x03, 0x1b
        /*006e*/ 	.short	0x00ff


	//----- nvinfo : EIATTR_MERCURY_ISA_VERSION
	.align		4
        /*0070*/ 	.byte	0x03, 0x5f
        /*0072*/ 	.short	0x0101


	//----- nvinfo : EIATTR_VRC_CTA_INIT_COUNT
	.align		4
        /*0074*/ 	.byte	0x02, 0x4a
	.zero		1
	.zero		1


	//----- nvinfo : EIATTR_EXIT_INSTR_OFFSETS
	.align		4
        /*0078*/ 	.byte	0x04, 0x1c
        /*007a*/ 	.short	(.L_130 - .L_129)


	//   ....[0]....
.L_129:
        /*007c*/ 	.word	0x00000250


	//----- nvinfo : EIATTR_CBANK_PARAM_SIZE
	.align		4
.L_130:
        /*0080*/ 	.byte	0x03, 0x19
        /*0082*/ 	.short	0x0030


	//----- nvinfo : EIATTR_PARAM_CBANK
	.align		4
        /*0084*/ 	.byte	0x04, 0x0a
        /*0086*/ 	.short	(.L_132 - .L_131)
	.align		4
.L_131:
        /*0088*/ 	.word	index@(.nv.constant0._Z16weights_gradientPfS_S_S_mm)
        /*008c*/ 	.short	0x0380
        /*008e*/ 	.short	0x0030


	//----- nvinfo : EIATTR_SW_WAR
	.align		4
.L_132:
        /*0090*/ 	.byte	0x04, 0x36
        /*0092*/ 	.short	(.L_134 - .L_133)
.L_133:
        /*0094*/ 	.word	0x00000008
.L_134:


//--------------------- .nv.info._Z4costPfS_S_m   --------------------------
	.section	.nv.info._Z4costPfS_S_m,"",@"SHT_CUDA_INFO"
	.sectionflags	@""
	.align	4


	//----- nvinfo : EIATTR_CUDA_API_VERSION
	.align		4
        /*0000*/ 	.byte	0x04, 0x37
        /*0002*/ 	.short	(.L_136 - .L_135)
.L_135:
        /*0004*/ 	.word	0x00000082


	//----- nvinfo : EIATTR_KPARAM_INFO
	.align		4
.L_136:
        /*0008*/ 	.byte	0x04, 0x17
        /*000a*/ 	.short	(.L_138 - .L_137)
.L_137:
        /*000c*/ 	.word	0x00000000
        /*0010*/ 	.short	0x0003
        /*0012*/ 	.short	0x0018
        /*0014*/ 	.byte	0x00, 0xf0, 0x21, 0x00


	//----- nvinfo : EIATTR_KPARAM_INFO
	.align		4
.L_138:
        /*0018*/ 	.byte	0x04, 0x17
        /*001a*/ 	.short	(.L_140 - .L_139)
.L_139:
        /*001c*/ 	.word	0x00000000
        /*0020*/ 	.short	0x0002
        /*0022*/ 	.short	0x0010
        /*0024*/ 	.byte	0x00, 0xf5, 0x21, 0x00


	//----- nvinfo : EIATTR_KPARAM_INFO
	.align		4
.L_140:
        /*0028*/ 	.byte	0x04, 0x17
        /*002a*/ 	.short	(.L_142 - .L_141)
.L_141:
        /*002c*/ 	.word	0x00000000
        /*0030*/ 	.short	0x0001
        /*0032*/ 	.short	0x0008
        /*0034*/ 	.byte	0x00, 0xf5, 0x21, 0x00


	//----- nvinfo : EIATTR_KPARAM_INFO
	.align		4
.L_142:
        /*0038*/ 	.byte	0x04, 0x17
        /*003a*/ 	.short	(.L_144 - .L_143)
.L_143:
        /*003c*/ 	.word	0x00000000
        /*0040*/ 	.short	0x0000
        /*0042*/ 	.short	0x0000
        /*0044*/ 	.byte	0x00, 0xf5, 0x21, 0x00


	//----- nvinfo : EIATTR_SPARSE_MMA_MASK
	.align		4
.L_144:
        /*0048*/ 	.byte	0x03, 0x50
        /*004a*/ 	.short	0x0000


	//----- nvinfo : EIATTR_MAXREG_COUNT
	.align		4
        /*004c*/ 	.byte	0x03, 0x1b
        /*004e*/ 	.short	0x00ff


	//----- nvinfo : EIATTR_NUM_BARRIERS
	.align		4
        /*0050*/ 	.byte	0x02, 0x4c
        /*0052*/ 	.byte	0x01
	.zero		1


	//----- nvinfo : EIATTR_MERCURY_ISA_VERSION
	.align		4
        /*0054*/ 	.byte	0x03, 0x5f
        /*0056*/ 	.short	0x0101


	//----- nvinfo : EIATTR_VRC_CTA_INIT_COUNT
	.align		4
        /*0058*/ 	.byte	0x02, 0x4a
	.zero		1
	.zero		1


	//----- nvinfo : EIATTR_EXIT_INSTR_OFFSETS
	.align		4
        /*005c*/ 	.byte	0x04, 0x1c
        /*005e*/ 	.short	(.L_146 - .L_145)


	//   ....[0]....
.L_145:
        /*0060*/ 	.word	0x00000830


	//   ....[1]....
        /*0064*/ 	.word	0x00000890


	//----- nvinfo : EIATTR_CRS_STACK_SIZE
	.align		4
.L_146:
        /*0068*/ 	.byte	0x04, 0x1e
        /*006a*/ 	.short	(.L_148 - .L_147)
.L_147:
        /*006c*/ 	.word	0x00000000


	//----- nvinfo : EIATTR_CBANK_PARAM_SIZE
	.align		4
.L_148:
        /*0070*/ 	.byte	0x03, 0x19
        /*0072*/ 	.short	0x0020


	//----- nvinfo : EIATTR_PARAM_CBANK
	.align		4
        /*0074*/ 	.byte	0x04, 0x0a
        /*0076*/ 	.short	(.L_150 - .L_149)
	.align		4
.L_149:
        /*0078*/ 	.word	index@(.nv.constant0._Z4costPfS_S_m)
        /*007c*/ 	.short	0x0380
        /*007e*/ 	.short	0x0020


	//----- nvinfo : EIATTR_SW_WAR
	.align		4
.L_150:
        /*0080*/ 	.byte	0x04, 0x36
        /*0082*/ 	.short	(.L_152 - .L_151)
.L_151:
        /*0084*/ 	.word	0x00000008
.L_152:


//--------------------- .nv.info._Z7productPfS_S_S_mmm --------------------------
	.section	.nv.info._Z7productPfS_S_S_mmm,"",@"SHT_CUDA_INFO"
	.sectionflags	@""
	.align	4


	//----- nvinfo : EIATTR_CUDA_API_VERSION
	.align		4
        /*0000*/ 	.byte	0x04, 0x37
        /*0002*/ 	.short	(.L_154 - .L_153)
.L_153:
        /*0004*/ 	.word	0x00000082


	//----- nvinfo : EIATTR_KPARAM_INFO
	.align		4
.L_154:
        /*0008*/ 	.byte	0x04, 0x17
        /*000a*/ 	.short	(.L_156 - .L_155)
.L_155:
        /*000c*/ 	.word	0x00000000
        /*0010*/ 	.short	0x0006
        /*0012*/ 	.short	0x0030
        /*0014*/ 	.byte	0x00, 0xf0, 0x21, 0x00


	//----- nvinfo : EIATTR_KPARAM_INFO
	.align		4
.L_156:
        /*0018*/ 	.byte	0x04, 0x17
        /*001a*/ 	.short	(.L_158 - .L_157)
.L_157:
        /*001c*/ 	.word	0x00000000
        /*0020*/ 	.short	0x0005
        /*0022*/ 	.short	0x0028
        /*0024*/ 	.byte	0x00, 0xf0, 0x21, 0x00


	//----- nvinfo : EIATTR_KPARAM_INFO
	.align		4
.L_158:
        /*0028*/ 	.byte	0x04, 0x17
        /*002a*/ 	.short	(.L_160 - .L_159)
.L_159:
        /*002c*/ 	.word	0x00000000
        /*0030*/ 	.short	0x0004
        /*0032*/ 	.short	0x0020
        /*0034*/ 	.byte	0x00, 0xf0, 0x21, 0x00


	//----- nvinfo : EIATTR_KPARAM_INFO
	.align		4
.L_160:
        /*0038*/ 	.byte	0x04, 0x17
        /*003a*/ 	.short	(.L_162 - .L_161)
.L_161:
        /*003c*/ 	.word	0x00000000
        /*0040*/ 	.short	0x0003
        /*0042*/ 	.short	0x0018
        /*0044*/ 	.byte	0x00, 0xf5, 0x21, 0x00


	//----- nvinfo : EIATTR_KPARAM_INFO
	.align		4
.L_162:
        /*0048*/ 	.byte	0x04, 0x17
        /*004a*/ 	.short	(.L_164 - .L_163)
.L_163:
        /*004c*/ 	.word	0x00000000
        /*0050*/ 	.short	0x0002
        /*0052*/ 	.short	0x0010
        /*0054*/ 	.byte	0x00, 0xf5, 0x21, 0x00


	//----- nvinfo : EIATTR_KPARAM_INFO
	.align		4
.L_164:
        /*0058*/ 	.byte	0x04, 0x17
        /*005a*/ 	.short	(.L_166 - .L_165)
.L_165:
        /*005c*/ 	.word	0x00000000
        /*0060*/ 	.short	0x0001
        /*0062*/ 	.short	0x0008
        /*0064*/ 	.byte	0x00, 0xf5, 0x21, 0x00


	//----- nvinfo : EIATTR_KPARAM_INFO
	.align		4
.L_166:
        /*0068*/ 	.byte	0x04, 0x17
        /*006a*/ 	.short	(.L_168 - .L_167)
.L_167:
        /*006c*/ 	.word	0x00000000
        /*0070*/ 	.short	0x0000
        /*0072*/ 	.short	0x0000
        /*0074*/ 	.byte	0x00, 0xf5, 0x21, 0x00


	//----- nvinfo : EIATTR_SPARSE_MMA_MASK
	.align		4
.L_168:
        /*0078*/ 	.byte	0x03, 0x50
        /*007a*/ 	.short	0x0000


	//----- nvinfo : EIATTR_MAXREG_COUNT
	.align		4
        /*007c*/ 	.byte	0x03, 0x1b
        /*007e*/ 	.short	0x00ff


	//----- nvinfo : EIATTR_NUM_BARRIERS
	.align		4
        /*0080*/ 	.byte	0x02, 0x4c
        /*0082*/ 	.byte	0x01
	.zero		1


	//----- nvinfo : EIATTR_EXTERNS
	.align		4
        /*0084*/ 	.byte	0x04, 0x0f
        /*0086*/ 	.short	(.L_170 - .L_169)


	//   ....[0]....
	.align		4
.L_169:
        /*0088*/ 	.word	index@(__assertfail)


	//----- nvinfo : EIATTR_MERCURY_ISA_VERSION
	.align		4
.L_170:
        /*008c*/ 	.byte	0x03, 0x5f
        /*008e*/ 	.short	0x0101


	//----- nvinfo : EIATTR_VRC_CTA_INIT_COUNT
	.align		4
        /*0090*/ 	.byte	0x02, 0x4a
	.zero		1
	.zero		1


	//----- nvinfo : EIATTR_SYSCALL_OFFSETS
	.align		4
        /*0094*/ 	.byte	0x04, 0x46
        /*0096*/ 	.short	(.L_172 - .L_171)


	//   ....[0]....
.L_171:
        /*0098*/ 	.word	0x00000a40


	//----- nvinfo : EIATTR_EXIT_INSTR_OFFSETS
	.align		4
.L_172:
        /*009c*/ 	.byte	0x04, 0x1c
        /*009e*/ 	.short	(.L_174 - .L_173)


	//   ....[0]....
.L_173:
        /*00a0*/ 	.word	0x00000780


	//   ....[1]....
        /*00a4*/ 	.word	0x00000ab0


	//----- nvinfo : EIATTR_CRS_STACK_SIZE
	.align		4
.L_174:
        /*00a8*/ 	.byte	0x04, 0x1e
        /*00aa*/ 	.short	(.L_176 - .L_175)
.L_175:
        /*00ac*/ 	.word	0x00000000


	//----- nvinfo : EIATTR_CBANK_PARAM_SIZE
	.align		4
.L_176:
        /*00b0*/ 	.byte	0x03, 0x19
        /*00b2*/ 	.short	0x0038


	//----- nvinfo : EIATTR_PARAM_CBANK
	.align		4
        /*00b4*/ 	.byte	0x04, 0x0a
        /*00b6*/ 	.short	(.L_178 - .L_177)
	.align		4
.L_177:
        /*00b8*/ 	.word	index@(.nv.constant0._Z7productPfS_S_S_mmm)
        /*00bc*/ 	.short	0x0380
        /*00be*/ 	.short	0x0038


	//----- nvinfo : EIATTR_SW_WAR
	.align		4
.L_178:
        /*00c0*/ 	.byte	0x04, 0x36
        /*00c2*/ 	.short	(.L_180 - .L_179)
.L_179:
        /*00c4*/ 	.word	0x00000008
.L_180:


//--------------------- .nv.callgraph             --------------------------
	.section	.nv.callgraph,"",@"SHT_CUDA_CALLGRAPH"
	.align	4
	.sectionentsize	8
	.align		4
        /*0000*/ 	.word	0x00000000
	.align		4
        /*0004*/ 	.word	0xffffffff
	.align		4
        /*0008*/ 	.word	index@(_Z7productPfS_S_S_mmm)
	.align		4
        /*000c*/ 	.word	index@(__assertfail)
	.align		4
        /*0010*/ 	.word	0x00000000
	.align		4
        /*0014*/ 	.word	0xfffffffe
	.align		4
        /*0018*/ 	.word	0x00000000
	.align		4
        /*001c*/ 	.word	0xfffffffd
	.align		4
        /*0020*/ 	.word	0x00000000
	.align		4
        /*0024*/ 	.word	0xfffffffc


//--------------------- .nv.constant4             --------------------------
	.section	.nv.constant4,"a",@progbits
	.align	8
	.align		8
.nv.constant4:
        /*0000*/ 	.dword	__unnamed_1
	.align		8
        /*0008*/ 	.dword	$str
	.align		8
        /*0010*/ 	.dword	$str$1
	.align		8
        /*0018*/ 	.dword	__assertfail


//--------------------- .text._Z13bias_backwardPfS_f --------------------------
	.section	.text._Z13bias_backwardPfS_f,"ax",@progbits
	.align	128
        .global         _Z13bias_backwardPfS_f
        .type           _Z13bias_backwardPfS_f,@function
        .size           _Z13bias_backwardPfS_f,(.L_x_36 - _Z13bias_backwardPfS_f)
        .other          _Z13bias_backwardPfS_f,@"STO_CUDA_ENTRY STV_DEFAULT"
_Z13bias_backwardPfS_f:
.text._Z13bias_backwardPfS_f:
[----:B------:R-:W-:Y:S08]  /*0000*/  LDC R1, c[0x0][0x37c] ;  /* 0x0000df00ff017b82 */ /* 0x000ff00000000800 */
[----:B------:R-:W0:Y:S01]  /*0010*/  LDC.64 R2, c[0x0][0x388] ;  /* 0x0000e200ff027b82 */ /* 0x000e220000000a00 */
[----:B------:R-:W0:Y:S01]  /*0020*/  LDCU.64 UR4, c[0x0][0x358] ;  /* 0x00006b00ff0477ac */ /* 0x000e220008000a00 */
[----:B------:R-:W1:Y:S06]  /*0030*/  LDCU UR6, c[0x0][0x390] ;  /* 0x00007200ff0677ac */ /* 0x000e6c0008000800 */
[----:B------:R-:W2:Y:S01]  /*0040*/  LDC.64 R4, c[0x0][0x380] ;  /* 0x0000e000ff047b82 */ /* 0x000ea20000000a00 */
[----:B0-----:R-:W1:Y:S04]  /*0050*/  LDG.E R2, desc[UR4][R2.64] ;  /* 0x0000000402027981 */ /* 0x001e68000c1e1900 */
[----:B--2---:R-:W1:Y:S02]  /*0060*/  LDG.E R7, desc[UR4][R4.64] ;  /* 0x0000000404077981 */ /* 0x004e64000c1e1900 */
[----:B-1----:R-:W-:-:S05]  /*0070*/  FFMA R7, -R2, UR6, R7 ;  /* 0x0000000602077c23 */ /* 0x002fca0008000107 */
[----:B------:R-:W-:Y:S01]  /*0080*/  STG.E desc[UR4][R4.64], R7 ;  /* 0x0000000704007986 */ /* 0x000fe2000c101904 */
[----:B------:R-:W-:Y:S05]  /*0090*/  EXIT ;  /* 0x000000000000794d */ /* 0x000fea0003800000 */
.L_x_0:
[----:B------:R-:W-:-:S00]  /*00a0*/  BRA `(.L_x_0) ;  /* 0xfffffffc00fc7947 */ /* 0x000fc0000383ffff */
[----:B------:R-:W-:-:S00]  /*00b0*/  NOP ;  /* 0x0000000000007918 */ /* 0x000fc00000000000 */
        /* <DEDUP_REMOVED lines=12> */
.L_x_36:


//--------------------- .text._Z16weights_backwardPfS_mmmf --------------------------
	.section	.text._Z16weights_backwardPfS_mmmf,"ax",@progbits
	.align	128
        .global         _Z16weights_backwardPfS_mmmf
        .type           _Z16weights_backwardPfS_mmmf,@function
        .size           _Z16weights_backwardPfS_mmmf,(.L_x_34 - _Z16weights_backwardPfS_mmmf)
        .other          _Z16weights_backwardPfS_mmmf,@"STO_CUDA_ENTRY STV_DEFAULT"
_Z16weights_backwardPfS_mmmf:
.text._Z16weights_backwardPfS_mmmf:
[----:B------:R-:W-:Y:S01]  /*0000*/  LDC R1, c[0x0][0x37c] ;  /* 0x0000df00ff017b82 */ /* 0x000fe20000000800 */
[----:B------:R-:W0:Y:S01]  /*0010*/  S2R R3, SR_CTAID.Y ;  /* 0x0000000000037919 */ /* 0x000e220000002600 */
[----:B------:R-:W1:Y:S01]  /*0020*/  LDCU UR4, c[0x0][0x360] ;  /* 0x00006c00ff0477ac */ /* 0x000e620008000800 */
[----:B------:R-:W0:Y:S01]  /*0030*/  S2R R0, SR_TID.Y ;  /* 0x0000000000007919 */ /* 0x000e220000002200 */
[----:B------:R-:W0:Y:S01]  /*0040*/  LDCU UR5, c[0x0][0x364] ;  /* 0x00006c80ff0577ac */ /* 0x000e220008000800 */
[----:B------:R-:W1:Y:S01]  /*0050*/  S2R R4, SR_CTAID.X ;  /* 0x0000000000047919 */ /* 0x000e620000002500 */
[----:B------:R-:W2:Y:S01]  /*0060*/  LDCU.128 UR8, c[0x0][0x390] ;  /* 0x00007200ff0877ac */ /* 0x000ea20008000c00 */
[----:B------:R-:W1:Y:S01]  /*0070*/  S2R R5, SR_TID.X ;  /* 0x0000000000057919 */ /* 0x000e620000002100 */
[----:B0-----:R-:W-:-:S05]  /*0080*/  IMAD R3, R3, UR5, R0 ;  /* 0x0000000503037c24 */ /* 0x001fca000f8e0200 */
[----:B--2---:R-:W-:Y:S01]  /*0090*/  ISETP.GE.U32.AND P0, PT, R3, UR10, PT ;  /* 0x0000000a03007c0c */ /* 0x004fe2000bf06070 */
[----:B-1----:R-:W-:-:S03]  /*00a0*/  IMAD R4, R4, UR4, R5 ;  /* 0x0000000404047c24 */ /* 0x002fc6000f8e0205 */
[----:B------:R-:W-:Y:S01]  /*00b0*/  ISETP.GE.U32.AND.EX P0, PT, RZ, UR11, PT, P0 ;  /* 0x0000000bff007c0c */ /* 0x000fe2000bf06100 */
[----:B------:R-:W-:Y:S01]  /*00c0*/  IMAD.MOV.U32 R5, RZ, RZ, RZ ;  /* 0x000000ffff057224 */ /* 0x000fe200078e00ff */
[----:B------:R-:W-:Y:S01]  /*00d0*/  ISETP.GE.U32.AND P1, PT, R4, UR8, PT ;  /* 0x0000000804007c0c */ /* 0x000fe2000bf26070 */
[----:B------:R-:W-:-:S03]  /*00e0*/  IMAD.WIDE.U32 R4, R3, UR8, R4 ;  /* 0x0000000803047c25 */ /* 0x000fc6000f8e0004 */
[----:B------:R-:W-:Y:S01]  /*00f0*/  ISETP.GE.U32.OR.EX P0, PT, RZ, UR9, P0, P1 ;  /* 0x00000009ff007c0c */ /* 0x000fe20008706510 */
[----:B------:R-:W-:-:S12]  /*0100*/  IMAD R3, R3, UR9, R5 ;  /* 0x0000000903037c24 */ /* 0x000fd8000f8e0205 */
[----:B------:R-:W-:Y:S05]  /*0110*/  @P0 EXIT ;  /* 0x000000000000094d */ /* 0x000fea0003800000 */
[----:B------:R-:W0:Y:S01]  /*0120*/  LDCU.64 UR6, c[0x0][0x388] ;  /* 0x00007100ff0677ac */ /* 0x000e220008000a00 */
[C---:B------:R-:W-:Y:S01]  /*0130*/  IMAD.SHL.U32 R2, R4.reuse, 0x4, RZ ;  /* 0x0000000404027824 */ /* 0x040fe200078e00ff */
[----:B------:R-:W-:Y:S01]  /*0140*/  SHF.L.U64.HI R4, R4, 0x2, R3 ;  /* 0x0000000204047819 */ /* 0x000fe20000010203 */
[----:B------:R-:W1:Y:S03]  /*0150*/  LDCU.64 UR4, c[0x0][0x358] ;  /* 0x00006b00ff0477ac */ /* 0x000e660008000a00 */
[----:B0-----:R-:W-:-:S04]  /*0160*/  IADD3 R6, P0, PT, R2, UR6, RZ ;  /* 0x0000000602067c10 */ /* 0x001fc8000ff1e0ff */
[----:B------:R-:W-:Y:S01]  /*0170*/  IADD3.X R7, PT, PT, R4, UR7, RZ, P0, !PT ;  /* 0x0000000704077c10 */ /* 0x000fe200087fe4ff */
[----:B------:R-:W0:Y:S04]  /*0180*/  LDCU.64 UR6, c[0x0][0x3a0] ;  /* 0x00007400ff0677ac */ /* 0x000e280008000a00 */
[----:B-1----:R-:W2:Y:S01]  /*0190*/  LDG.E R0, desc[UR4][R6.64] ;  /* 0x0000000406007981 */ /* 0x002ea2000c1e1900 */
[----:B------:R-:W-:Y:S01]  /*01a0*/  BSSY.RECONVERGENT B0, `(.L_x_1) ;  /* 0x000000f000007945 */ /* 0x000fe20003800200 */
[----:B0-----:R-:W0:Y:S01]  /*01b0*/  I2F.U64 R3, UR6 ;  /* 0x0000000600037d12 */ /* 0x001e220008301000 */
[----:B------:R-:W2:Y:S07]  /*01c0*/  LDCU UR6, c[0x0][0x3a8] ;  /* 0x00007500ff0677ac */ /* 0x000eae0008000800 */
[----:B0-----:R-:W0:Y:S02]  /*01d0*/  MUFU.RCP R8, R3 ;  /* 0x0000000300087308 */ /* 0x001e240000001000 */
[----:B0-----:R-:W-:-:S04]  /*01e0*/  FFMA R5, -R3, R8, 1 ;  /* 0x3f80000003057423 */ /* 0x001fc80000000108 */
[----:B------:R-:W-:Y:S01]  /*01f0*/  FFMA R5, R8, R5, R8 ;  /* 0x0000000508057223 */ /* 0x000fe20000000008 */
[----:B--2---:R-:W-:-:S04]  /*0200*/  FMUL R0, R0, UR6 ;  /* 0x0000000600007c20 */ /* 0x004fc80008400000 */
[----:B------:R-:W0:Y:S01]  /*0210*/  FCHK P0, R0, R3 ;  /* 0x0000000300007302 */ /* 0x000e220000000000 */
[----:B------:R-:W-:-:S04]  /*0220*/  FFMA R8, R0, R5, RZ ;  /* 0x0000000500087223 */ /* 0x000fc800000000ff */
[----:B------:R-:W-:-:S04]  /*0230*/  FFMA R9, -R3, R8, R0 ;  /* 0x0000000803097223 */ /* 0x000fc80000000100 */
[----:B------:R-:W-:Y:S01]  /*0240*/  FFMA R5, R5, R9, R8 ;  /* 0x0000000905057223 */ /* 0x000fe20000000008 */
[----:B0-----:R-:W-:Y:S06]  /*0250*/  @!P0 BRA `(.L_x_2) ;  /* 0x00000000000c8947 */ /* 0x001fec0003800000 */
[----:B------:R-:W-:-:S07]  /*0260*/  MOV R6, 0x280 ;  /* 0x0000028000067802 */ /* 0x000fce0000000f00 */
[----:B------:R-:W-:Y:S05]  /*0270*/  CALL.REL.NOINC `($__internal_0_$__cuda_sm3x_div_rn_noftz_f32_slowpath) ;  /* 0x0000000000247944 */ /* 0x000fea0003c00000 */
[----:B------:R-:W-:-:S07]  /*0280*/  IMAD.MOV.U32 R5, RZ, RZ, R0 ;  /* 0x000000ffff057224 */ /* 0x000fce00078e0000 */
.L_x_2:
[----:B------:R-:W-:Y:S05]  /*0290*/  BSYNC.RECONVERGENT B0 ;  /* 0x0000000000007941 */ /* 0x000fea0003800200 */
.L_x_1:
[----:B------:R-:W0:Y:S02]  /*02a0*/  LDCU.64 UR6, c[0x0][0x380] ;  /* 0x00007000ff0677ac */ /* 0x000e240008000a00 */
[----:B0-----:R-:W-:-:S04]  /*02b0*/  IADD3 R2, P0, PT, R2, UR6, RZ ;  /* 0x0000000602027c10 */ /* 0x001fc8000ff1e0ff */
[----:B------:R-:W-:-:S05]  /*02c0*/  IADD3.X R3, PT, PT, R4, UR7, RZ, P0, !PT ;  /* 0x0000000704037c10 */ /* 0x000fca00087fe4ff */
[----:B------:R-:W2:Y:S02]  /*02d0*/  LDG.E R0, desc[UR4][R2.64] ;  /* 0x0000000402007981 */ /* 0x000ea4000c1e1900 */
[----:B--2---:R-:W-:-:S05]  /*02e0*/  FADD R5, R0, -R5 ;  /* 0x8000000500057221 */ /* 0x004fca0000000000 */
[----:B------:R-:W-:Y:S01]  /*02f0*/  STG.E desc[UR4][R2.64], R5 ;  /* 0x0000000502007986 */ /* 0x000fe2000c101904 */
[----:B------:R-:W-:Y:S05]  /*0300*/  EXIT ;  /* 0x000000000000794d */ /* 0x000fea0003800000 */
        .weak           $__internal_0_$__cuda_sm3x_div_rn_noftz_f32_slowpath
        .type           $__internal_0_$__cuda_sm3x_div_rn_noftz_f32_slowpath,@function
        .size           $__internal_0_$__cuda_sm3x_div_rn_noftz_f32_slowpath,(.L_x_34 - $__internal_0_$__cuda_sm3x_div_rn_noftz_f32_slowpath)
$__internal_0_$__cuda_sm3x_div_rn_noftz_f32_slowpath:
[--C-:B------:R-:W-:Y:S01]  /*0310*/  SHF.R.U32.HI R7, RZ, 0x17, R3.reuse ;  /* 0x00000017ff077819 */ /* 0x100fe20000011603 */
[----:B------:R-:W-:Y:S01]  /*0320*/  BSSY.RECONVERGENT B1, `(.L_x_3) ;  /* 0x0000064000017945 */ /* 0x000fe20003800200 */
[--C-:B------:R-:W-:Y:S01]  /*0330*/  SHF.R.U32.HI R5, RZ, 0x17, R0.reuse ;  /* 0x00000017ff057819 */ /* 0x100fe20000011600 */
[----:B------:R-:W-:Y:S01]  /*0340*/  IMAD.MOV.U32 R8, RZ, RZ, R0 ;  /* 0x000000ffff087224 */ /* 0x000fe200078e0000 */
[----:B------:R-:W-:Y:S01]  /*0350*/  LOP3.LUT R7, R7, 0xff, RZ, 0xc0, !PT ;  /* 0x000000ff07077812 */ /* 0x000fe200078ec0ff */
[----:B------:R-:W-:Y:S01]  /*0360*/  IMAD.MOV.U32 R9, RZ, RZ, R3 ;  /* 0x000000ffff097224 */ /* 0x000fe200078e0003 */
[----:B------:R-:W-:-:S03]  /*0370*/  LOP3.LUT R5, R5, 0xff, RZ, 0xc0, !PT ;  /* 0x000000ff05057812 */ /* 0x000fc600078ec0ff */
[----:B------:R-:W-:Y:S02]  /*0380*/  VIADD R12, R7, 0xffffffff ;  /* 0xffffffff070c7836 */ /* 0x000fe40000000000 */
[----:B------:R-:W-:-:S03]  /*0390*/  VIADD R11, R5, 0xffffffff ;  /* 0xffffffff050b7836 */ /* 0x000fc60000000000 */
[----:B------:R-:W-:-:S04]  /*03a0*/  ISETP.GT.U32.AND P0, PT, R12, 0xfd, PT ;  /* 0x000000fd0c00780c */ /* 0x000fc80003f04070 */
[----:B------:R-:W-:-:S13]  /*03b0*/  ISETP.GT.U32.OR P0, PT, R11, 0xfd, P0 ;  /* 0x000000fd0b00780c */ /* 0x000fda0000704470 */
[----:B------:R-:W-:Y:S01]  /*03c0*/  @!P0 IMAD.MOV.U32 R10, RZ, RZ, RZ ;  /* 0x000000ffff0a8224 */ /* 0x000fe200078e00ff */
[----:B------:R-:W-:Y:S06]  /*03d0*/  @!P0 BRA `(.L_x_4) ;  /* 0x00000000005c8947 */ /* 0x000fec0003800000 */
[----:B------:R-:W-:Y:S02]  /*03e0*/  FSETP.GTU.FTZ.AND P0, PT, |R0|, +INF , PT ;  /* 0x7f8000000000780b */ /* 0x000fe40003f1c200 */
[----:B------:R-:W-:-:S04]  /*03f0*/  FSETP.GTU.FTZ.AND P1, PT, |R3|, +INF , PT ;  /* 0x7f8000000300780b */ /* 0x000fc80003f3c200 */
[----:B------:R-:W-:-:S13]  /*0400*/  PLOP3.LUT P0, PT, P0, P1, PT, 0xf8, 0x8f ;  /* 0x00000000008f781c */ /* 0x000fda0000703f70 */
[----:B------:R-:W-:Y:S05]  /*0410*/  @P0 BRA `(.L_x_5) ;  /* 0x00000004004c0947 */ /* 0x000fea0003800000 */
[----:B------:R-:W-:-:S13]  /*0420*/  LOP3.LUT P0, RZ, R9, 0x7fffffff, R8, 0xc8, !PT ;  /* 0x7fffffff09ff7812 */ /* 0x000fda000780c808 */
[----:B------:R-:W-:Y:S05]  /*0430*/  @!P0 BRA `(.L_x_6) ;  /* 0x00000004003c8947 */ /* 0x000fea0003800000 */
[C---:B------:R-:W-:Y:S02]  /*0440*/  FSETP.NEU.FTZ.AND P2, PT, |R0|.reuse, +INF , PT ;  /* 0x7f8000000000780b */ /* 0x040fe40003f5d200 */
[----:B------:R-:W-:Y:S02]  /*0450*/  FSETP.NEU.FTZ.AND P1, PT, |R3|, +INF , PT ;  /* 0x7f8000000300780b */ /* 0x000fe40003f3d200 */
[----:B------:R-:W-:-:S11]  /*0460*/  FSETP.NEU.FTZ.AND P0, PT, |R0|, +INF , PT ;  /* 0x7f8000000000780b */ /* 0x000fd60003f1d200 */
[----:B------:R-:W-:Y:S05]  /*0470*/  @!P1 BRA !P2, `(.L_x_6) ;  /* 0x00000004002c9947 */ /* 0x000fea0005000000 */
[----:B------:R-:W-:-:S04]  /*0480*/  LOP3.LUT P2, RZ, R8, 0x7fffffff, RZ, 0xc0, !PT ;  /* 0x7fffffff08ff7812 */ /* 0x000fc8000784c0ff */
[----:B------:R-:W-:-:S13]  /*0490*/  PLOP3.LUT P1, PT, P1, P2, PT, 0x2f, 0xf2 ;  /* 0x0000000000f2781c */ /* 0x000fda0000f24577 */
[----:B------:R-:W-:Y:S05]  /*04a0*/  @P1 BRA `(.L_x_7) ;  /* 0x0000000400181947 */ /* 0x000fea0003800000 */
[----:B------:R-:W-:-:S04]  /*04b0*/  LOP3.LUT P1, RZ, R9, 0x7fffffff, RZ, 0xc0, !PT ;  /* 0x7fffffff09ff7812 */ /* 0x000fc8000782c0ff */
[----:B------:R-:W-:-:S13]  /*04c0*/  PLOP3.LUT P0, PT, P0, P1, PT, 0x2f, 0xf2 ;  /* 0x0000000000f2781c */ /* 0x000fda0000702577 */
[----:B------:R-:W-:Y:S05]  /*04d0*/  @P0 BRA `(.L_x_8) ;  /* 0x0000000400000947 */ /* 0x000fea0003800000 */
[----:B------:R-:W-:Y:S02]  /*04e0*/  ISETP.GE.AND P0, PT, R11, RZ, PT ;  /* 0x000000ff0b00720c */ /* 0x000fe40003f06270 */
[----:B------:R-:W-:-:S11]  /*04f0*/  ISETP.GE.AND P1, PT, R12, RZ, PT ;  /* 0x000000ff0c00720c */ /* 0x000fd60003f26270 */
[----:B------:R-:W-:Y:S02]  /*0500*/  @P0 IMAD.MOV.U32 R10, RZ, RZ, RZ ;  /* 0x000000ffff0a0224 */ /* 0x000fe400078e00ff */
[----:B------:R-:W-:Y:S01]  /*0510*/  @!P0 FFMA R8, R0, 1.84467440737095516160e+19, RZ ;  /* 0x5f80000000088823 */ /* 0x000fe200000000ff */
[----:B------:R-:W-:Y:S02]  /*0520*/  @!P0 IMAD.MOV.U32 R10, RZ, RZ, -0x40 ;  /* 0xffffffc0ff0a8424 */ /* 0x000fe400078e00ff */
[----:B------:R-:W-:Y:S02]  /*0530*/  @!P1 FFMA R9, R3, 1.84467440737095516160e+19, RZ ;  /* 0x5f80000003099823 */ /* 0x000fe400000000ff */
[----:B------:R-:W-:-:S07]  /*0540*/  @!P1 VIADD R10, R10, 0x40 ;  /* 0x000000400a0a9836 */ /* 0x000fce0000000000 */
.L_x_4:
[----:B------:R-:W-:Y:S01]  /*0550*/  LEA R0, R7, 0xc0800000, 0x17 ;  /* 0xc080000007007811 */ /* 0x000fe200078eb8ff */
[----:B------:R-:W-:Y:S01]  /*0560*/  VIADD R5, R5, 0xffffff81 ;  /* 0xffffff8105057836 */ /* 0x000fe20000000000 */
[----:B------:R-:W-:Y:S03]  /*0570*/  BSSY.RECONVERGENT B2, `(.L_x_9) ;  /* 0x0000035000027945 */ /* 0x000fe60003800200 */
[----:B------:R-:W-:Y:S02]  /*0580*/  IMAD.IADD R9, R9, 0x1, -R0 ;  /* 0x0000000109097824 */ /* 0x000fe400078e0a00 */
[C---:B------:R-:W-:Y:S01]  /*0590*/  IMAD R0, R5.reuse, -0x800000, R8 ;  /* 0xff80000005007824 */ /* 0x040fe200078e0208 */
[----:B------:R-:W-:Y:S01]  /*05a0*/  IADD3 R5, PT, PT, R5, 0x7f, -R7 ;  /* 0x0000007f05057810 */ /* 0x000fe20007ffe807 */
[----:B------:R-:W0:Y:S01]  /*05b0*/  MUFU.RCP R3, R9 ;  /* 0x0000000900037308 */ /* 0x000e220000001000 */
[----:B------:R-:W-:-:S03]  /*05c0*/  FADD.FTZ R11, -R9, -RZ ;  /* 0x800000ff090b7221 */ /* 0x000fc60000010100 */
[----:B------:R-:W-:Y:S02]  /*05d0*/  IMAD.IADD R5, R5, 0x1, R10 ;  /* 0x0000000105057824 */ /* 0x000fe400078e020a */
[----:B0-----:R-:W-:-:S04]  /*05e0*/  FFMA R12, R3, R11, 1 ;  /* 0x3f800000030c7423 */ /* 0x001fc8000000000b */
[----:B------:R-:W-:-:S04]  /*05f0*/  FFMA R12, R3, R12, R3 ;  /* 0x0000000c030c7223 */ /* 0x000fc80000000003 */
[----:B------:R-:W-:-:S04]  /*0600*/  FFMA R3, R0, R12, RZ ;  /* 0x0000000c00037223 */ /* 0x000fc800000000ff */
[----:B------:R-:W-:-:S04]  /*0610*/  FFMA R8, R11, R3, R0 ;  /* 0x000000030b087223 */ /* 0x000fc80000000000 */
[----:B------:R-:W-:-:S04]  /*0620*/  FFMA R13, R12, R8, R3 ;  /* 0x000000080c0d7223 */ /* 0x000fc80000000003 */
[----:B------:R-:W-:-:S04]  /*0630*/  FFMA R8, R11, R13, R0 ;  /* 0x0000000d0b087223 */ /* 0x000fc80000000000 */
[----:B------:R-:W-:-:S05]  /*0640*/  FFMA R0, R12, R8, R13 ;  /* 0x000000080c007223 */ /* 0x000fca000000000d */
[----:B------:R-:W-:-:S04]  /*0650*/  SHF.R.U32.HI R3, RZ, 0x17, R0 ;  /* 0x00000017ff037819 */ /* 0x000fc80000011600 */
[----:B------:R-:W-:-:S05]  /*0660*/  LOP3.LUT R3, R3, 0xff, RZ, 0xc0, !PT ;  /* 0x000000ff03037812 */ /* 0x000fca00078ec0ff */
[----:B------:R-:W-:-:S04]  /*0670*/  IMAD.IADD R7, R3, 0x1, R5 ;  /* 0x0000000103077824 */ /* 0x000fc800078e0205 */
[----:B------:R-:W-:-:S05]  /*0680*/  VIADD R3, R7, 0xffffffff ;  /* 0xffffffff07037836 */ /* 0x000fca0000000000 */
[----:B------:R-:W-:-:S13]  /*0690*/  ISETP.GE.U32.AND P0, PT, R3, 0xfe, PT ;  /* 0x000000fe0300780c */ /* 0x000fda0003f06070 */
[----:B------:R-:W-:Y:S05]  /*06a0*/  @!P0 BRA `(.L_x_10) ;  /* 0x0000000000808947 */ /* 0x000fea0003800000 */
[----:B------:R-:W-:-:S13]  /*06b0*/  ISETP.GT.AND P0, PT, R7, 0xfe, PT ;  /* 0x000000fe0700780c */ /* 0x000fda0003f04270 */
[----:B------:R-:W-:Y:S05]  /*06c0*/  @P0 BRA `(.L_x_11) ;  /* 0x00000000006c0947 */ /* 0x000fea0003800000 */
[----:B------:R-:W-:-:S13]  /*06d0*/  ISETP.GE.AND P0, PT, R7, 0x1, PT ;  /* 0x000000010700780c */ /* 0x000fda0003f06270 */
[----:B------:R-:W-:Y:S05]  /*06e0*/  @P0 BRA `(.L_x_12) ;  /* 0x0000000000740947 */ /* 0x000fea0003800000 */
[----:B------:R-:W-:Y:S02]  /*06f0*/  ISETP.GE.AND P0, PT, R7, -0x18, PT ;  /* 0xffffffe80700780c */ /* 0x000fe40003f06270 */
[----:B------:R-:W-:-:S11]  /*0700*/  LOP3.LUT R0, R0, 0x80000000, RZ, 0xc0, !PT ;  /* 0x8000000000007812 */ /* 0x000fd600078ec0ff */
[----:B------:R-:W-:Y:S05]  /*0710*/  @!P0 BRA `(.L_x_12) ;  /* 0x0000000000688947 */ /* 0x000fea0003800000 */
[CC--:B------:R-:W-:Y:S01]  /*0720*/  FFMA.RZ R3, R12.reuse, R8.reuse, R13 ;  /* 0x000000080c037223 */ /* 0x0c0fe2000000c00d */
[C---:B------:R-:W-:Y:S01]  /*0730*/  VIADD R10, R7.reuse, 0x20 ;  /* 0x00000020070a7836 */ /* 0x040fe20000000000 */
[C---:B------:R-:W-:Y:S02]  /*0740*/  ISETP.NE.AND P2, PT, R7.reuse, RZ, PT ;  /* 0x000000ff0700720c */ /* 0x040fe40003f45270 */
[----:B------:R-:W-:Y:S01]  /*0750*/  ISETP.NE.AND P1, PT, R7, RZ, PT ;  /* 0x000000ff0700720c */ /* 0x000fe20003f25270 */
[----:B------:R-:W-:Y:S01]  /*0760*/  IMAD.MOV R7, RZ, RZ, -R7 ;  /* 0x000000ffff077224 */ /* 0x000fe200078e0a07 */
[----:B------:R-:W-:Y:S01]  /*0770*/  LOP3.LUT R5, R3, 0x7fffff, RZ, 0xc0, !PT ;  /* 0x007fffff03057812 */ /* 0x000fe200078ec0ff */
[CCC-:B------:R-:W-:Y:S01]  /*0780*/  FFMA.RP R3, R12.reuse, R8.reuse, R13.reuse ;  /* 0x000000080c037223 */ /* 0x1c0fe2000000800d */
[----:B------:R-:W-:Y:S02]  /*0790*/  FFMA.RM R8, R12, R8, R13 ;  /* 0x000000080c087223 */ /* 0x000fe4000000400d */
[----:B------:R-:W-:-:S03]  /*07a0*/  LOP3.LUT R5, R5, 0x800000, RZ, 0xfc, !PT ;  /* 0x0080000005057812 */ /* 0x000fc600078efcff */
[----:B------:R-:W-:Y:S02]  /*07b0*/  FSETP.NEU.FTZ.AND P0, PT, R3, R8, PT ;  /* 0x000000080300720b */ /* 0x000fe40003f1d000 */
[----:B------:R-:W-:Y:S02]  /*07c0*/  SHF.L.U32 R10, R5, R10, RZ ;  /* 0x0000000a050a7219 */ /* 0x000fe400000006ff */
[----:B------:R-:W-:Y:S02]  /*07d0*/  SEL R8, R7, RZ, P2 ;  /* 0x000000ff07087207 */ /* 0x000fe40001000000 */
[----:B------:R-:W-:Y:S02]  /*07e0*/  ISETP.NE.AND P1, PT, R10, RZ, P1 ;  /* 0x000000ff0a00720c */ /* 0x000fe40000f25270 */
[----:B------:R-:W-:Y:S02]  /*07f0*/  SHF.R.U32.HI R8, RZ, R8, R5 ;  /* 0x00000008ff087219 */ /* 0x000fe40000011605 */
[----:B------:R-:W-:-:S02]  /*0800*/  PLOP3.LUT P0, PT, P0, P1, PT, 0xf8, 0x8f ;  /* 0x00000000008f781c */ /* 0x000fc40000703f70 */
[----:B------:R-:W-:Y:S02]  /*0810*/  SHF.R.U32.HI R10, RZ, 0x1, R8 ;  /* 0x00000001ff0a7819 */ /* 0x000fe40000011608 */
[----:B------:R-:W-:-:S04]  /*0820*/  SEL R3, RZ, 0x1, !P0 ;  /* 0x00000001ff037807 */ /* 0x000fc80004000000 */
[----:B------:R-:W-:-:S04]  /*0830*/  LOP3.LUT R3, R3, 0x1, R10, 0xf8, !PT ;  /* 0x0000000103037812 */ /* 0x000fc800078ef80a */
[----:B------:R-:W-:-:S05]  /*0840*/  LOP3.LUT R3, R3, R8, RZ, 0xc0, !PT ;  /* 0x0000000803037212 */ /* 0x000fca00078ec0ff */
[----:B------:R-:W-:-:S05]  /*0850*/  IMAD.IADD R3, R10, 0x1, R3 ;  /* 0x000000010a037824 */ /* 0x000fca00078e0203 */
[----:B------:R-:W-:Y:S01]  /*0860*/  LOP3.LUT R0, R3, R0, RZ, 0xfc, !PT ;  /* 0x0000000003007212 */ /* 0x000fe200078efcff */
[----:B------:R-:W-:Y:S06]  /*0870*/  BRA `(.L_x_12) ;  /* 0x0000000000107947 */ /* 0x000fec0003800000 */
.L_x_11:
[----:B------:R-:W-:-:S04]  /*0880*/  LOP3.LUT R0, R0, 0x80000000, RZ, 0xc0, !PT ;  /* 0x8000000000007812 */ /* 0x000fc800078ec0ff */
[----:B------:R-:W-:Y:S01]  /*0890*/  LOP3.LUT R0, R0, 0x7f800000, RZ, 0xfc, !PT ;  /* 0x7f80000000007812 */ /* 0x000fe200078efcff */
[----:B------:R-:W-:Y:S06]  /*08a0*/  BRA `(.L_x_12) ;  /* 0x0000000000047947 */ /* 0x000fec0003800000 */
.L_x_10:
[----:B------:R-:W-:-:S07]  /*08b0*/  IMAD R0, R5, 0x800000, R0 ;  /* 0x0080000005007824 */ /* 0x000fce00078e0200 */
.L_x_12:
[----:B------:R-:W-:Y:S05]  /*08c0*/  BSYNC.RECONVERGENT B2 ;  /* 0x0000000000027941 */ /* 0x000fea0003800200 */
.L_x_9:
[----:B------:R-:W-:Y:S05]  /*08d0*/  BRA `(.L_x_13) ;  /* 0x0000000000207947 */ /* 0x000fea0003800000 */
.L_x_8:
[----:B------:R-:W-:-:S04]  /*08e0*/  LOP3.LUT R0, R9, 0x80000000, R8, 0x48, !PT ;  /* 0x8000000009007812 */ /* 0x000fc800078e4808 */
[----:B------:R-:W-:Y:S01]  /*08f0*/  LOP3.LUT R0, R0, 0x7f800000, RZ, 0xfc, !PT ;  /* 0x7f80000000007812 */ /* 0x000fe200078efcff */
[----:B------:R-:W-:Y:S06]  /*0900*/  BRA `(.L_x_13) ;  /* 0x0000000000147947 */ /* 0x000fec0003800000 */
.L_x_7:
[----:B------:R-:W-:Y:S01]  /*0910*/  LOP3.LUT R0, R9, 0x80000000, R8, 0x48, !PT ;  /* 0x8000000009007812 */ /* 0x000fe200078e4808 */
[----:B------:R-:W-:Y:S06]  /*0920*/  BRA `(.L_x_13) ;  /* 0x00000000000c7947 */ /* 0x000fec0003800000 */
.L_x_6:
[----:B------:R-:W0:Y:S01]  /*0930*/  MUFU.RSQ R0, -QNAN ;  /* 0xffc0000000007908 */ /* 0x000e220000001400 */
[----:B------:R-:W-:Y:S05]  /*0940*/  BRA `(.L_x_13) ;  /* 0x0000000000047947 */ /* 0x000fea0003800000 */
.L_x_5:
[----:B------:R-:W-:-:S07]  /*0950*/  FADD.FTZ R0, R0, R3 ;  /* 0x0000000300007221 */ /* 0x000fce0000010000 */
.L_x_13:
[----:B------:R-:W-:Y:S05]  /*0960*/  BSYNC.RECONVERGENT B1 ;  /* 0x0000000000017941 */ /* 0x000fea0003800200 */
.L_x_3:
[----:B------:R-:W-:-:S04]  /*0970*/  IMAD.MOV.U32 R7, RZ, RZ, 0x0 ;  /* 0x00000000ff077424 */ /* 0x000fc800078e00ff */
[----:B0-----:R-:W-:Y:S05]  /*0980*/  RET.REL.NODEC R6 `(_Z16weights_backwardPfS_mmmf) ;  /* 0xfffffff4069c7950 */ /* 0x001fea0003c3ffff */
.L_x_14:
        /* <DEDUP_REMOVED lines=15> */
.L_x_34:


//--------------------- .text._Z14memsetOnDeviceIfEvPT_S0_m --------------------------
	.section	.text._Z14memsetOnDeviceIfEvPT_S0_m,"ax",@progbits
	.align	128
        .global         _Z14memsetOnDeviceIfEvPT_S0_m
        .type           _Z14memsetOnDeviceIfEvPT_S0_m,@function
        .size           _Z14memsetOnDeviceIfEvPT_S0_m,(.L_x_38 - _Z14memsetOnDeviceIfEvPT_S0_m)
        .other          _Z14memsetOnDeviceIfEvPT_S0_m,@"STO_CUDA_ENTRY STV_DEFAULT"
_Z14memsetOnDeviceIfEvPT_S0_m:
.text._Z14memsetOnDeviceIfEvPT_S0_m:
[----:B------:R-:W-:Y:S01]  /*0000*/  LDC R1, c[0x0][0x37c] ;  /* 0x0000df00ff017b82 */ /* 0x000fe20000000800 */
[----:B------:R-:W0:Y:S01]  /*0010*/  S2R R0, SR_CTAID.X ;  /* 0x0000000000007919 */ /* 0x000e220000002500 */
[----:B------:R-:W0:Y:S01]  /*0020*/  LDCU UR4, c[0x0][0x360] ;  /* 0x00006c00ff0477ac */ /* 0x000e220008000800 */
[----:B------:R-:W0:Y:S01]  /*0030*/  S2R R3, SR_TID.X ;  /* 0x0000000000037919 */ /* 0x000e220000002100 */
[----:B------:R-:W1:Y:S01]  /*0040*/  LDCU.64 UR6, c[0x0][0x390] ;  /* 0x00007200ff0677ac */ /* 0x000e620008000a00 */
[----:B0-----:R-:W-:-:S05]  /*0050*/  IMAD R0, R0, UR4, R3 ;  /* 0x0000000400007c24 */ /* 0x001fca000f8e0203 */
[----:B-1----:R-:W-:-:S04]  /*0060*/  ISETP.GE.U32.AND P0, PT, R0, UR6, PT ;  /* 0x0000000600007c0c */ /* 0x002fc8000bf06070 */
[----:B------:R-:W-:-:S13]  /*0070*/  ISETP.GE.U32.AND.EX P0, PT, RZ, UR7, PT, P0 ;  /* 0x00000007ff007c0c */ /* 0x000fda000bf06100 */
[----:B------:R-:W-:Y:S05]  /*0080*/  @P0 EXIT ;  /* 0x000000000000094d */ /* 0x000fea0003800000 */
[----:B------:R-:W0:Y:S01]  /*0090*/  LDCU.64 UR6, c[0x0][0x380] ;  /* 0x00007000ff0677ac */ /* 0x000e220008000a00 */
[----:B------:R-:W1:Y:S01]  /*00a0*/  LDC R5, c[0x0][0x388] ;  /* 0x0000e200ff057b82 */ /* 0x000e620000000800 */
[----:B------:R-:W1:Y:S01]  /*00b0*/  LDCU.64 UR4, c[0x0][0x358] ;  /* 0x00006b00ff0477ac */ /* 0x000e620008000a00 */
[----:B0-----:R-:W-:-:S04]  /*00c0*/  LEA R2, P0, R0, UR6, 0x2 ;  /* 0x0000000600027c11 */ /* 0x001fc8000f8010ff */
[----:B------:R-:W-:-:S05]  /*00d0*/  LEA.HI.X R3, R0, UR7, RZ, 0x2, P0 ;  /* 0x0000000700037c11 */ /* 0x000fca00080f14ff */
[----:B-1----:R-:W-:Y:S01]  /*00e0*/  STG.E desc[UR4][R2.64], R5 ;  /* 0x0000000502007986 */ /* 0x002fe2000c101904 */
[----:B------:R-:W-:Y:S05]  /*00f0*/  EXIT ;  /* 0x000000000000794d */ /* 0x000fea0003800000 */
.L_x_15:
        /* <DEDUP_REMOVED lines=16> */
.L_x_38:


//--------------------- .text._Z13bias_gradientPfS_S_m --------------------------
	.section	.text._Z13bias_gradientPfS_S_m,"ax",@progbits
	.align	128
        .global         _Z13bias_gradientPfS_S_m
        .type           _Z13bias_gradientPfS_S_m,@function
        .size           _Z13bias_gradientPfS_S_m,(.L_x_39 - _Z13bias_gradientPfS_S_m)
        .other          _Z13bias_gradientPfS_S_m,@"STO_CUDA_ENTRY STV_DEFAULT"
_Z13bias_gradientPfS_S_m:
.text._Z13bias_gradientPfS_S_m:
[----:B------:R-:W-:Y:S01]  /*0000*/  LDC R1, c[0x0][0x37c] ;  /* 0x0000df00ff017b82 */ /* 0x000fe20000000800 */
[----:B------:R-:W0:Y:S01]  /*0010*/  S2R R0, SR_CTAID.X ;  /* 0x0000000000007919 */ /* 0x000e220000002500 */
[----:B------:R-:W0:Y:S06]  /*0020*/  LDCU UR4, c[0x0][0x360] ;  /* 0x00006c00ff0477ac */ /* 0x000e2c0008000800 */
[----:B------:R-:W1:Y:S01]  /*0030*/  LDC.64 R4, c[0x0][0x388] ;  /* 0x0000e200ff047b82 */ /* 0x000e620000000a00 */
[----:B------:R-:W0:Y:S01]  /*0040*/  S2R R3, SR_TID.X ;  /* 0x0000000000037919 */ /* 0x000e220000002100 */
[----:B------:R-:W2:Y:S06]  /*0050*/  LDCU.64 UR6, c[0x0][0x398] ;  /* 0x00007300ff0677ac */ /* 0x000eac0008000a00 */
[----:B------:R-:W3:Y:S01]  /*0060*/  LDC.64 R8, c[0x0][0x380] ;  /* 0x0000e000ff087b82 */ /* 0x000ee20000000a00 */
[----:B0-----:R-:W-:-:S05]  /*0070*/  IMAD R2, R0, UR4, R3 ;  /* 0x0000000400027c24 */ /* 0x001fca000f8e0203 */
[----:B--2---:R-:W-:-:S04]  /*0080*/  ISETP.GE.U32.AND P0, PT, R2, UR6, PT ;  /* 0x0000000602007c0c */ /* 0x004fc8000bf06070 */
[----:B------:R-:W-:Y:S01]  /*0090*/  ISETP.GE.U32.AND.EX P0, PT, RZ, UR7, PT, P0 ;  /* 0x00000007ff007c0c */ /* 0x000fe2000bf06100 */
[----:B------:R-:W0:-:S12]  /*00a0*/  LDCU.64 UR6, c[0x0][0x358] ;  /* 0x00006b00ff0677ac */ /* 0x000e180008000a00 */
[----:B------:R-:W-:Y:S01]  /*00b0*/  @!P0 IMAD.SHL.U32 R7, R2, 0x4, RZ ;  /* 0x0000000402078824 */ /* 0x000fe200078e00ff */
[----:B------:R-:W-:-:S04]  /*00c0*/  @!P0 SHF.R.U32.HI R2, RZ, 0x1e, R2 ;  /* 0x0000001eff028819 */ /* 0x000fc80000011602 */
[C---:B-1----:R-:W-:Y:S02]  /*00d0*/  @!P0 IADD3 R4, P1, PT, R7.reuse, R4, RZ ;  /* 0x0000000407048210 */ /* 0x042fe40007f3e0ff */
[----:B---3--:R-:W-:-:S03]  /*00e0*/  @!P0 IADD3 R6, P2, PT, R7, R8, RZ ;  /* 0x0000000807068210 */ /* 0x008fc60007f5e0ff */
[C---:B------:R-:W-:Y:S01]  /*00f0*/  @!P0 IMAD.X R5, R2.reuse, 0x1, R5, P1 ;  /* 0x0000000102058824 */ /* 0x040fe200008e0605 */
[----:B------:R-:W-:-:S04]  /*0100*/  @!P0 IADD3.X R7, PT, PT, R2, R9, RZ, P2, !PT ;  /* 0x0000000902078210 */ /* 0x000fc800017fe4ff */
[----:B0-----:R-:W2:Y:S04]  /*0110*/  @!P0 LDG.E R4, desc[UR6][R4.64] ;  /* 0x0000000604048981 */ /* 0x001ea8000c1e1900 */
[----:B------:R-:W2:Y:S01]  /*0120*/  @!P0 LDG.E R7, desc[UR6][R6.64] ;  /* 0x0000000606078981 */ /* 0x000ea2000c1e1900 */
[----:B------:R-:W0:Y:S01]  /*0130*/  S2UR UR5, SR_CgaCtaId ;  /* 0x00000000000579c3 */ /* 0x000e220000008800 */
[----:B------:R-:W-:Y:S01]  /*0140*/  UMOV UR4, 0x400 ;  /* 0x0000040000047882 */ /* 0x000fe20000000000 */
[----:B------:R-:W-:Y:S01]  /*0150*/  IMAD.MOV.U32 R9, RZ, RZ, RZ ;  /* 0x000000ffff097224 */ /* 0x000fe200078e00ff */
[----:B------:R-:W-:Y:S01]  /*0160*/  ISETP.GT.U32.AND P1, PT, R3, 0x7f, PT ;  /* 0x0000007f0300780c */ /* 0x000fe20003f24070 */
[----:B0-----:R-:W-:-:S06]  /*0170*/  ULEA UR4, UR5, UR4, 0x18 ;  /* 0x0000000405047291 */ /* 0x001fcc000f8ec0ff */
[C---:B------:R-:W-:Y:S01]  /*0180*/  LEA R2, R3.reuse, UR4, 0x2 ;  /* 0x0000000403027c11 */ /* 0x040fe2000f8e10ff */
[----:B--2---:R-:W-:Y:S01]  /*0190*/  @!P0 FADD R9, R4, -R7 ;  /* 0x8000000704098221 */ /* 0x004fe20000000000 */
[----:B------:R-:W-:-:S04]  /*01a0*/  ISETP.GT.U32.AND P0, PT, R3, 0x3f, PT ;  /* 0x0000003f0300780c */ /* 0x000fc80003f04070 */
[----:B------:R-:W-:Y:S01]  /*01b0*/  STS [R2], R9 ;  /* 0x0000000902007388 */ /* 0x000fe20000000800 */
[----:B------:R-:W-:Y:S06]  /*01c0*/  BAR.SYNC.DEFER_BLOCKING 0x0 ;  /* 0x0000000000007b1d */ /* 0x000fec0000010000 */
[----:B------:R-:W-:Y:S04]  /*01d0*/  @!P1 LDS R4, [R2+0x200] ;  /* 0x0002000002049984 */ /* 0x000fe80000000800 */
[----:B------:R-:W0:Y:S02]  /*01e0*/  @!P1 LDS R5, [R2] ;  /* 0x0000000002059984 */ /* 0x000e240000000800 */
[----:B0-----:R-:W-:-:S05]  /*01f0*/  @!P1 FADD R5, R4, R5 ;  /* 0x0000000504059221 */ /* 0x001fca0000000000 */
[----:B------:R-:W-:Y:S01]  /*0200*/  @!P1 STS [R2], R5 ;  /* 0x0000000502009388 */ /* 0x000fe20000000800 */
[----:B------:R-:W-:Y:S01]  /*0210*/  BAR.SYNC.DEFER_BLOCKING 0x0 ;  /* 0x0000000000007b1d */ /* 0x000fe20000010000 */
[----:B------:R-:W-:-:S05]  /*0220*/  ISETP.GT.U32.AND P1, PT, R3, 0x1f, PT ;  /* 0x0000001f0300780c */ /* 0x000fca0003f24070 */
        /* <DEDUP_REMOVED lines=29> */
[----:B------:R-:W-:-:S05]  /*0400*/  ISETP.NE.AND P0, PT, R3, RZ, PT ;  /* 0x000000ff0300720c */ /* 0x000fca0003f05270 */
[----:B------:R-:W-:Y:S04]  /*0410*/  @!P1 LDS R4, [R2+0x8] ;  /* 0x0000080002049984 */ /* 0x000fe80000000800 */
[----:B------:R-:W0:Y:S02]  /*0420*/  @!P1 LDS R5, [R2] ;  /* 0x0000000002059984 */ /* 0x000e240000000800 */
[----:B0-----:R-:W-:-:S05]  /*0430*/  @!P1 FADD R5, R4, R5 ;  /* 0x0000000504059221 */ /* 0x001fca0000000000 */
[----:B------:R-:W-:Y:S01]  /*0440*/  @!P1 STS [R2], R5 ;  /* 0x0000000502009388 */ /* 0x000fe20000000800 */
[----:B------:R-:W-:Y:S06]  /*0450*/  BAR.SYNC.DEFER_BLOCKING 0x0 ;  /* 0x0000000000007b1d */ /* 0x000fec0000010000 */
[----:B------:R-:W-:Y:S04]  /*0460*/  @!P0 LDS R3, [UR4+0x4] ;  /* 0x00000404ff038984 */ /* 0x000fe80008000800 */
[----:B------:R-:W0:Y:S02]  /*0470*/  @!P0 LDS R4, [R2] ;  /* 0x0000000002048984 */ /* 0x000e240000000800 */
[----:B0-----:R-:W-:-:S05]  /*0480*/  @!P0 FADD R3, R3, R4 ;  /* 0x0000000403038221 */ /* 0x001fca0000000000 */
[----:B------:R0:W-:Y:S01]  /*0490*/  @!P0 STS [R2], R3 ;  /* 0x0000000302008388 */ /* 0x0001e20000000800 */
[----:B------:R-:W-:Y:S06]  /*04a0*/  BAR.SYNC.DEFER_BLOCKING 0x0 ;  /* 0x0000000000007b1d */ /* 0x000fec0000010000 */
[----:B------:R-:W-:Y:S05]  /*04b0*/  @P0 EXIT ;  /* 0x000000000000094d */ /* 0x000fea0003800000 */
[----:B------:R-:W1:Y:S01]  /*04c0*/  LDS R5, [UR4] ;  /* 0x00000004ff057984 */ /* 0x000e620008000800 */
[----:B0-----:R-:W0:Y:S02]  /*04d0*/  LDC.64 R2, c[0x0][0x390] ;  /* 0x0000e400ff027b82 */ /* 0x001e240000000a00 */
[----:B0-----:R-:W-:-:S05]  /*04e0*/  IMAD.WIDE.U32 R2, R0, 0x4, R2 ;  /* 0x0000000400027825 */ /* 0x001fca00078e0002 */
[----:B-1----:R-:W-:Y:S01]  /*04f0*/  STG.E desc[UR6][R2.64], R5 ;  /* 0x0000000502007986 */ /* 0x002fe2000c101906 */
[----:B------:R-:W-:Y:S05]  /*0500*/  EXIT ;  /* 0x000000000000794d */ /* 0x000fea0003800000 */
.L_x_16:
        /* <DEDUP_REMOVED lines=15> */
.L_x_39:


//--------------------- .text._Z16weights_gradientPfS_S_S_mm --------------------------
	.section	.text._Z16weights_gradientPfS_S_S_mm,"ax",@progbits
	.align	128
        .global         _Z16weights_gradientPfS_S_S_mm
        .type           _Z16weights_gradientPfS_S_S_mm,@function
        .size           _Z16weights_gradientPfS_S_S_mm,(.L_x_40 - _Z16weights_gradientPfS_S_S_mm)
        .other          _Z16weights_gradientPfS_S_S_mm,@"STO_CUDA_ENTRY STV_DEFAULT"
_Z16weights_gradientPfS_S_S_mm:
.text._Z16weights_gradientPfS_S_S_mm:
[----:B------:R-:W-:Y:S01]  /*0000*/  LDC R1, c[0x0][0x37c] ;  /* 0x0000df00ff017b82 */ /* 0x000fe20000000800 */
[----:B------:R-:W0:Y:S01]  /*0010*/  S2R R2, SR_CTAID.X ;  /* 0x0000000000027919 */ /* 0x000e220000002500 */
[----:B------:R-:W0:Y:S06]  /*0020*/  LDCU UR4, c[0x0][0x360] ;  /* 0x00006c00ff0477ac */ /* 0x000e2c0008000800 */
[----:B------:R-:W1:Y:S01]  /*0030*/  LDC.64 R6, c[0x0][0x390] ;  /* 0x0000e400ff067b82 */ /* 0x000e620000000a00 */
[----:B------:R-:W0:Y:S01]  /*0040*/  S2R R3, SR_TID.X ;  /* 0x0000000000037919 */ /* 0x000e220000002100 */
[----:B------:R-:W2:Y:S01]  /*0050*/  LDCU.128 UR8, c[0x0][0x3a0] ;  /* 0x00007400ff0877ac */ /* 0x000ea20008000c00 */
[----:B------:R-:W2:Y:S01]  /*0060*/  S2R R13, SR_CTAID.Z ;  /* 0x00000000000d7919 */ /* 0x000ea20000002700 */
[----:B------:R-:W3:Y:S04]  /*0070*/  LDCU UR5, c[0x0][0x364] ;  /* 0x00006c80ff0577ac */ /* 0x000ee80008000800 */
[----:B------:R-:W4:Y:S01]  /*0080*/  LDC.64 R4, c[0x0][0x388] ;  /* 0x0000e200ff047b82 */ /* 0x000f220000000a00 */
[----:B------:R-:W3:Y:S01]  /*0090*/  S2R R11, SR_CTAID.Y ;  /* 0x00000000000b7919 */ /* 0x000ee20000002600 */
[----:B------:R-:W5:Y:S01]  /*00a0*/  LDCU.64 UR6, c[0x0][0x380] ;  /* 0x00007000ff0677ac */ /* 0x000f620008000a00 */
[----:B------:R-:W3:Y:S01]  /*00b0*/  S2R R0, SR_TID.Y ;  /* 0x0000000000007919 */ /* 0x000ee20000002200 */
[----:B0-----:R-:W-:-:S02]  /*00c0*/  IMAD R2, R2, UR4, R3 ;  /* 0x0000000402027c24 */ /* 0x001fc4000f8e0203 */
[----:B------:R-:W-:Y:S02]  /*00d0*/  HFMA2 R3, -RZ, RZ, 0, 0 ;  /* 0x00000000ff037431 */ /* 0x000fe400000001ff */
[----:B--2---:R-:W-:-:S04]  /*00e0*/  IMAD.WIDE.U32 R8, R13, UR8, RZ ;  /* 0x000000080d087c25 */ /* 0x004fc8000f8e00ff */
[----:B-1----:R-:W-:-:S04]  /*00f0*/  IMAD.WIDE.U32 R6, R13, 0x4, R6 ;  /* 0x000000040d067825 */ /* 0x002fc800078e0006 */
[----:B---3--:R-:W-:Y:S01]  /*0100*/  IMAD R11, R11, UR5, R0 ;  /* 0x000000050b0b7c24 */ /* 0x008fe2000f8e0200 */
[----:B------:R-:W0:Y:S01]  /*0110*/  LDCU.64 UR4, c[0x0][0x358] ;  /* 0x00006b00ff0477ac */ /* 0x000e220008000a00 */
[----:B------:R-:W-:Y:S02]  /*0120*/  IMAD R0, R13, UR9, R9 ;  /* 0x000000090d007c24 */ /* 0x000fe4000f8e0209 */
[----:B------:R-:W-:-:S04]  /*0130*/  IMAD.WIDE.U32 R2, R11, UR8, R2 ;  /* 0x000000080b027c25 */ /* 0x000fc8000f8e0002 */
[----:B------:R-:W-:Y:S02]  /*0140*/  IMAD R9, R0, UR10, RZ ;  /* 0x0000000a00097c24 */ /* 0x000fe4000f8e02ff */
[----:B------:R-:W-:Y:S02]  /*0150*/  IMAD R3, R11, UR9, R3 ;  /* 0x000000090b037c24 */ /* 0x000fe4000f8e0203 */
[C---:B------:R-:W-:Y:S02]  /*0160*/  IMAD R11, R8.reuse, UR11, R9 ;  /* 0x0000000b080b7c24 */ /* 0x040fe4000f8e0209 */
[----:B------:R-:W-:-:S04]  /*0170*/  IMAD.WIDE.U32 R8, R8, UR10, R2 ;  /* 0x0000000a08087c25 */ /* 0x000fc8000f8e0002 */
[----:B----4-:R-:W-:Y:S01]  /*0180*/  IMAD.WIDE.U32 R4, R13, 0x4, R4 ;  /* 0x000000040d047825 */ /* 0x010fe200078e0004 */
[----:B------:R-:W-:Y:S01]  /*0190*/  IADD3 R9, PT, PT, R9, R11, RZ ;  /* 0x0000000b09097210 */ /* 0x000fe20007ffe0ff */
[----:B0-----:R-:W2:Y:S01]  /*01a0*/  LDG.E R6, desc[UR4][R6.64] ;  /* 0x0000000406067981 */ /* 0x001ea2000c1e1900 */
[----:B-----5:R-:W-:-:S03]  /*01b0*/  LEA R10, P0, R8, UR6, 0x2 ;  /* 0x00000006080a7c11 */ /* 0x020fc6000f8010ff */
[----:B------:R-:W2:Y:S01]  /*01c0*/  LDG.E R5, desc[UR4][R4.64] ;  /* 0x0000000404057981 */ /* 0x000ea2000c1e1900 */
[----:B------:R-:W-:Y:S01]  /*01d0*/  LEA.HI.X R11, R8, UR7, R9, 0x2, P0 ;  /* 0x00000007080b7c11 */ /* 0x000fe200080f1409 */
[----:B------:R-:W0:Y:S04]  /*01e0*/  LDCU.64 UR6, c[0x0][0x398] ;  /* 0x00007300ff0677ac */ /* 0x000e280008000a00 */
[----:B------:R-:W3:Y:S01]  /*01f0*/  LDG.E R10, desc[UR4][R10.64] ;  /* 0x000000040a0a7981 */ /* 0x000ee2000c1e1900 */
[----:B0-----:R-:W-:-:S04]  /*0200*/  LEA R8, P0, R2, UR6, 0x2 ;  /* 0x0000000602087c11 */ /* 0x001fc8000f8010ff */
[----:B------:R-:W-:Y:S01]  /*0210*/  LEA.HI.X R9, R2, UR7, R3, 0x2, P0 ;  /* 0x0000000702097c11 */ /* 0x000fe200080f1403 */
[----:B--2---:R-:W-:-:S04]  /*0220*/  FADD R13, R6, -R5 ;  /* 0x80000005060d7221 */ /* 0x004fc80000000000 */
[----:B---3--:R-:W-:-:S05]  /*0230*/  FMUL R13, R10, R13 ;  /* 0x0000000d0a0d7220 */ /* 0x008fca0000400000 */
[----:B------:R-:W-:Y:S01]  /*0240*/  REDG.E.ADD.F32.FTZ.RN.STRONG.GPU desc[UR4][R8.64], R13 ;  /* 0x0000000d080079a6 */ /* 0x000fe2000c12f304 */
[----:B------:R-:W-:Y:S05]  /*0250*/  EXIT ;  /* 0x000000000000794d */ /* 0x000fea0003800000 */
.L_x_17:
        /* <DEDUP_REMOVED lines=10> */
.L_x_40:


//--------------------- .text._Z4costPfS_S_m      --------------------------
	.section	.text._Z4costPfS_S_m,"ax",@progbits
	.align	128
        .global         _Z4costPfS_S_m
        .type           _Z4costPfS_S_m,@function
        .size           _Z4costPfS_S_m,(.L_x_41 - _Z4costPfS_S_m)
        .other          _Z4costPfS_S_m,@"STO_CUDA_ENTRY STV_DEFAULT"
_Z4costPfS_S_m:
.text._Z4costPfS_S_m:
[----:B------:R-:W-:Y:S01]  /*0000*/  LDC R1, c[0x0][0x37c] ;  /* 0x0000df00ff017b82 */ /* 0x000fe20000000800 */
[----:B------:R-:W0:Y:S01]  /*0010*/  S2R R0, SR_CTAID.X ;  /* 0x0000000000007919 */ /* 0x000e220000002500 */
[----:B------:R-:W0:Y:S01]  /*0020*/  LDCU UR4, c[0x0][0x360] ;  /* 0x00006c00ff0477ac */ /* 0x000e220008000800 */
[----:B------:R-:W-:Y:S01]  /*0030*/  BSSY.RECONVERGENT B0, `(.L_x_18) ;  /* 0x0000049000007945 */ /* 0x000fe20003800200 */
[----:B------:R-:W-:Y:S01]  /*0040*/  HFMA2 R4, -RZ, RZ, 0, 0 ;  /* 0x00000000ff047431 */ /* 0x000fe200000001ff */
[----:B------:R-:W0:Y:S01]  /*0050*/  S2R R3, SR_TID.X ;  /* 0x0000000000037919 */ /* 0x000e220000002100 */
[----:B------:R-:W1:Y:S01]  /*0060*/  LDCU.64 UR6, c[0x0][0x398] ;  /* 0x00007300ff0677ac */ /* 0x000e620008000a00 */
[----:B0-----:R-:W-:-:S05]  /*0070*/  IMAD R2, R0, UR4, R3 ;  /* 0x0000000400027c24 */ /* 0x001fca000f8e0203 */
[----:B-1----:R-:W-:-:S04]  /*0080*/  ISETP.GE.U32.AND P0, PT, R2, UR6, PT ;  /* 0x0000000602007c0c */ /* 0x002fc8000bf06070 */
[----:B------:R-:W-:Y:S01]  /*0090*/  ISETP.GE.U32.AND.EX P0, PT, RZ, UR7, PT, P0 ;  /* 0x00000007ff007c0c */ /* 0x000fe2000bf06100 */
[----:B------:R-:W0:-:S12]  /*00a0*/  LDCU.64 UR6, c[0x0][0x358] ;  /* 0x00006b00ff0677ac */ /* 0x000e180008000a00 */
[----:B------:R-:W-:Y:S05]  /*00b0*/  @P0 BRA `(.L_x_19) ;  /* 0x0000000400000947 */ /* 0x000fea0003800000 */
[----:B------:R-:W1:Y:S01]  /*00c0*/  LDCU.128 UR8, c[0x0][0x380] ;  /* 0x00007000ff0877ac */ /* 0x000e620008000c00 */
[----:B------:R-:W-:Y:S02]  /*00d0*/  SHF.L.U32 R6, R2, 0x2, RZ ;  /* 0x0000000202067819 */ /* 0x000fe400000006ff */
[----:B------:R-:W-:Y:S02]  /*00e0*/  SHF.R.U32.HI R2, RZ, 0x1e, R2 ;  /* 0x0000001eff027819 */ /* 0x000fe40000011602 */
[----:B-1----:R-:W-:-:S04]  /*00f0*/  IADD3 R8, P0, PT, R6, UR10, RZ ;  /* 0x0000000a06087c10 */ /* 0x002fc8000ff1e0ff */
[----:B------:R-:W-:-:S05]  /*0100*/  IADD3.X R9, PT, PT, R2, UR11, RZ, P0, !PT ;  /* 0x0000000b02097c10 */ /* 0x000fca00087fe4ff */
[----:B0-----:R-:W2:Y:S01]  /*0110*/  LDG.E R8, desc[UR6][R8.64] ;  /* 0x0000000608087981 */ /* 0x001ea2000c1e1900 */
[----:B------:R-:W-:-:S04]  /*0120*/  IADD3 R6, P0, PT, R6, UR8, RZ ;  /* 0x0000000806067c10 */ /* 0x000fc8000ff1e0ff */
[----:B------:R-:W-:-:S05]  /*0130*/  IADD3.X R7, PT, PT, R2, UR9, RZ, P0, !PT ;  /* 0x0000000902077c10 */ /* 0x000fca00087fe4ff */
[----:B------:R0:W3:Y:S01]  /*0140*/  LDG.E R2, desc[UR6][R6.64] ;  /* 0x0000000606027981 */ /* 0x0000e2000c1e1900 */
[C---:B--2---:R-:W-:Y:S01]  /*0150*/  FADD R4, -R8.reuse, 1 ;  /* 0x3f80000008047421 */ /* 0x044fe20000000100 */
[C---:B------:R-:W-:Y:S01]  /*0160*/  FMUL R5, R8.reuse, 8388608 ;  /* 0x4b00000008057820 */ /* 0x040fe20000400000 */
[----:B------:R-:W-:-:S03]  /*0170*/  FSETP.GEU.AND P0, PT, R8, 1.175494350822287508e-38, PT ;  /* 0x008000000800780b */ /* 0x000fc60003f0e000 */
[----:B------:R-:W-:Y:S02]  /*0180*/  FSETP.GEU.AND P1, PT, R4, 1.175494350822287508e-38, PT ;  /* 0x008000000400780b */ /* 0x000fe40003f2e000 */
[----:B------:R-:W-:-:S04]  /*0190*/  FSEL R5, R5, R8, !P0 ;  /* 0x0000000805057208 */ /* 0x000fc80004000000 */
[----:B------:R-:W-:-:S04]  /*01a0*/  IADD3 R8, PT, PT, R5, -0x3f2aaaab, RZ ;  /* 0xc0d5555505087810 */ /* 0x000fc80007ffe0ff */
[----:B------:R-:W-:-:S03]  /*01b0*/  LOP3.LUT R8, R8, 0xff800000, RZ, 0xc0, !PT ;  /* 0xff80000008087812 */ /* 0x000fc600078ec0ff */
[----:B------:R-:W-:Y:S01]  /*01c0*/  @!P1 FMUL R4, R4, 8388608 ;  /* 0x4b00000004049820 */ /* 0x000fe20000400000 */
[-C--:B0-----:R-:W-:Y:S02]  /*01d0*/  IADD3 R7, PT, PT, R5, -R8.reuse, RZ ;  /* 0x8000000805077210 */ /* 0x081fe40007ffe0ff */
[----:B------:R-:W-:Y:S02]  /*01e0*/  I2FP.F32.S32 R8, R8 ;  /* 0x0000000800087245 */ /* 0x000fe40000201400 */
[C---:B------:R-:W-:Y:S01]  /*01f0*/  IADD3 R10, PT, PT, R4.reuse, -0x3f2aaaab, RZ ;  /* 0xc0d55555040a7810 */ /* 0x040fe20007ffe0ff */
[----:B------:R-:W-:Y:S01]  /*0200*/  FADD R7, R7, -1 ;  /* 0xbf80000007077421 */ /* 0x000fe20000000000 */
[----:B------:R-:W-:Y:S02]  /*0210*/  FSETP.NEU.AND P2, PT, R4, RZ, PT ;  /* 0x000000ff0400720b */ /* 0x000fe40003f4d000 */
[----:B------:R-:W-:Y:S02]  /*0220*/  LOP3.LUT R13, R10, 0xff800000, RZ, 0xc0, !PT ;  /* 0xff8000000a0d7812 */ /* 0x000fe400078ec0ff */
[----:B------:R-:W-:-:S02]  /*0230*/  MOV R10, 0x3e055027 ;  /* 0x3e055027000a7802 */ /* 0x000fc40000000f00 */
[-C--:B------:R-:W-:Y:S02]  /*0240*/  IADD3 R6, PT, PT, R4, -R13.reuse, RZ ;  /* 0x8000000d04067210 */ /* 0x080fe40007ffe0ff */
[----:B------:R-:W-:-:S03]  /*0250*/  I2FP.F32.S32 R12, R13 ;  /* 0x0000000d000c7245 */ /* 0x000fc60000201400 */
[----:B------:R-:W-:-:S04]  /*0260*/  FADD R6, R6, -1 ;  /* 0xbf80000006067421 */ /* 0x000fc80000000000 */
[-C--:B------:R-:W-:Y:S01]  /*0270*/  FFMA R9, R6, -R10.reuse, 0.14084610342979431152 ;  /* 0x3e1039f606097423 */ /* 0x080fe2000000080a */
[----:B------:R-:W-:-:S03]  /*0280*/  FFMA R10, R7, -R10, 0.14084610342979431152 ;  /* 0x3e1039f6070a7423 */ /* 0x000fc6000000080a */
[----:B------:R-:W-:Y:S01]  /*0290*/  FFMA R9, R6, R9, -0.12148627638816833496 ;  /* 0xbdf8cdcc06097423 */ /* 0x000fe20000000009 */
[----:B------:R-:W-:-:S03]  /*02a0*/  FFMA R10, R7, R10, -0.12148627638816833496 ;  /* 0xbdf8cdcc070a7423 */ /* 0x000fc6000000000a */
[----:B------:R-:W-:Y:S01]  /*02b0*/  FFMA R9, R6, R9, 0.13980610668659210205 ;  /* 0x3e0f295506097423 */ /* 0x000fe20000000009 */
[----:B------:R-:W-:-:S03]  /*02c0*/  FFMA R10, R7, R10, 0.13980610668659210205 ;  /* 0x3e0f2955070a7423 */ /* 0x000fc6000000000a */
[----:B------:R-:W-:Y:S01]  /*02d0*/  FFMA R9, R6, R9, -0.16684235632419586182 ;  /* 0xbe2ad8b906097423 */ /* 0x000fe20000000009 */
[----:B------:R-:W-:-:S03]  /*02e0*/  FFMA R10, R7, R10, -0.16684235632419586182 ;  /* 0xbe2ad8b9070a7423 */ /* 0x000fc6000000000a */
[----:B------:R-:W-:Y:S01]  /*02f0*/  FFMA R9, R6, R9, 0.20012299716472625732 ;  /* 0x3e4ced0b06097423 */ /* 0x000fe20000000009 */
[----:B------:R-:W-:-:S03]  /*0300*/  FFMA R10, R7, R10, 0.20012299716472625732 ;  /* 0x3e4ced0b070a7423 */ /* 0x000fc6000000000a */
[C---:B------:R-:W-:Y:S01]  /*0310*/  FFMA R11, R6.reuse, R9, -0.24999669194221496582 ;  /* 0xbe7fff22060b7423 */ /* 0x040fe20000000009 */
[C---:B------:R-:W-:Y:S01]  /*0320*/  FFMA R10, R7.reuse, R10, -0.24999669194221496582 ;  /* 0xbe7fff22070a7423 */ /* 0x040fe2000000000a */
[----:B------:R-:W-:Y:S02]  /*0330*/  FSEL R9, RZ, -23, P0 ;  /* 0xc1b80000ff097808 */ /* 0x000fe40000000000 */
[----:B------:R-:W-:Y:S01]  /*0340*/  FFMA R15, R6, R11, 0.33333182334899902344 ;  /* 0x3eaaaa78060f7423 */ /* 0x000fe2000000000b */
[----:B------:R-:W-:Y:S01]  /*0350*/  FSEL R11, RZ, -23, P1 ;  /* 0xc1b80000ff0b7808 */ /* 0x000fe20000800000 */
[----:B------:R-:W-:Y:S01]  /*0360*/  FFMA R10, R7, R10, 0.33333182334899902344 ;  /* 0x3eaaaa78070a7423 */ /* 0x000fe2000000000a */
[----:B------:R-:W-:Y:S01]  /*0370*/  ISETP.GT.U32.AND P1, PT, R4, 0x7f7fffff, PT ;  /* 0x7f7fffff0400780c */ /* 0x000fe20003f24070 */
[----:B------:R-:W-:Y:S01]  /*0380*/  FFMA R15, R6, R15, -0.5 ;  /* 0xbf000000060f7423 */ /* 0x000fe2000000000f */
[----:B------:R-:W-:Y:S01]  /*0390*/  ISETP.GT.U32.AND P0, PT, R5, 0x7f7fffff, PT ;  /* 0x7f7fffff0500780c */ /* 0x000fe20003f04070 */
[C---:B------:R-:W-:Y:S01]  /*03a0*/  FFMA R10, R7.reuse, R10, -0.5 ;  /* 0xbf000000070a7423 */ /* 0x040fe2000000000a */
[----:B------:R-:W-:Y:S01]  /*03b0*/  FFMA R8, R8, 1.1920928955078125e-07, R9 ;  /* 0x3400000008087823 */ /* 0x000fe20000000009 */
[----:B------:R-:W-:Y:S01]  /*03c0*/  FMUL R15, R6, R15 ;  /* 0x0000000f060f7220 */ /* 0x000fe20000400000 */
[----:B------:R-:W-:Y:S01]  /*03d0*/  FFMA R11, R12, 1.1920928955078125e-07, R11 ;  /* 0x340000000c0b7823 */ /* 0x000fe2000000000b */
[----:B------:R-:W-:Y:S01]  /*03e0*/  FMUL R10, R7, R10 ;  /* 0x0000000a070a7220 */ /* 0x000fe20000400000 */
[----:B------:R-:W-:Y:S01]  /*03f0*/  MOV R9, 0x7f800000 ;  /* 0x7f80000000097802 */ /* 0x000fe20000000f00 */
[----:B------:R-:W-:-:S02]  /*0400*/  FFMA R6, R6, R15, R6 ;  /* 0x0000000f06067223 */ /* 0x000fc40000000006 */
[----:B------:R-:W-:Y:S02]  /*0410*/  FFMA R7, R7, R10, R7 ;  /* 0x0000000a07077223 */ /* 0x000fe40000000007 */
[----:B------:R-:W-:Y:S01]  /*0420*/  FFMA R6, R11, 0.69314718246459960938, R6 ;  /* 0x3f3172180b067823 */ /* 0x000fe20000000006 */
[-C--:B------:R-:W-:Y:S01]  /*0430*/  @P1 FFMA R6, R4, R9.reuse, +INF ;  /* 0x7f80000004061423 */ /* 0x080fe20000000009 */
[----:B------:R-:W-:Y:S01]  /*0440*/  FFMA R7, R8, 0.69314718246459960938, R7 ;  /* 0x3f31721808077823 */ /* 0x000fe20000000007 */
[C---:B------:R-:W-:Y:S01]  /*0450*/  FSETP.NEU.AND P1, PT, R5.reuse, RZ, PT ;  /* 0x000000ff0500720b */ /* 0x040fe20003f2d000 */
[----:B------:R-:W-:Y:S01]  /*0460*/  @P0 FFMA R7, R5, R9, +INF ;  /* 0x7f80000005070423 */ /* 0x000fe20000000009 */
[----:B---3--:R-:W-:Y:S01]  /*0470*/  FADD R4, -R2, 1 ;  /* 0x3f80000002047421 */ /* 0x008fe20000000100 */
[----:B------:R-:W-:-:S03]  /*0480*/  FSEL R5, R6, -INF , P2 ;  /* 0xff80000006057808 */ /* 0x000fc60001000000 */
[----:B------:R-:W-:Y:S02]  /*0490*/  FSEL R7, R7, -INF , P1 ;  /* 0xff80000007077808 */ /* 0x000fe40000800000 */
[----:B------:R-:W-:-:S04]  /*04a0*/  FMUL R5, R4, R5 ;  /* 0x0000000504057220 */ /* 0x000fc80000400000 */
[----:B------:R-:W-:-:S07]  /*04b0*/  FFMA R4, R2, R7, R5 ;  /* 0x0000000702047223 */ /* 0x000fce0000000005 */
.L_x_19:
[----:B0-----:R-:W-:Y:S05]  /*04c0*/  BSYNC.RECONVERGENT B0 ;  /* 0x0000000000007941 */ /* 0x001fea0003800200 */
.L_x_18:
[----:B------:R-:W0:Y:S01]  /*04d0*/  S2UR UR5, SR_CgaCtaId ;  /* 0x00000000000579c3 */ /* 0x000e220000008800 */
[----:B------:R-:W-:Y:S01]  /*04e0*/  UMOV UR4, 0x400 ;  /* 0x0000040000047882 */ /* 0x000fe20000000000 */
[C---:B------:R-:W-:Y:S02]  /*04f0*/  ISETP.GT.U32.AND P0, PT, R3.reuse, 0x7f, PT ;  /* 0x0000007f0300780c */ /* 0x040fe40003f04070 */
[----:B------:R-:W-:Y:S01]  /*0500*/  ISETP.GT.U32.AND P1, PT, R3, 0x3f, PT ;  /* 0x0000003f0300780c */ /* 0x000fe20003f24070 */
[----:B0-----:R-:W-:-:S06]  /*0510*/  ULEA UR4, UR5, UR4, 0x18 ;  /* 0x0000000405047291 */ /* 0x001fcc000f8ec0ff */
[----:B------:R-:W-:-:S05]  /*0520*/  LEA R5, R3, UR4, 0x2 ;  /* 0x0000000403057c11 */ /* 0x000fca000f8e10ff */
        /* <DEDUP_REMOVED lines=49> */
[----:B------:R-:W0:Y:S01]  /*0840*/  LDS R4, [UR4] ;  /* 0x00000004ff047984 */ /* 0x000e220008000800 */
[----:B------:R-:W1:Y:S02]  /*0850*/  LDC.64 R2, c[0x0][0x390] ;  /* 0x0000e400ff027b82 */ /* 0x000e640000000a00 */
[----:B-1----:R-:W-:-:S04]  /*0860*/  IMAD.WIDE.U32 R2, R0, 0x4, R2 ;  /* 0x0000000400027825 */ /* 0x002fc800078e0002 */
[----:B0-----:R-:W-:-:S05]  /*0870*/  FADD R5, -R4, -RZ ;  /* 0x800000ff04057221 */ /* 0x001fca0000000100 */
[----:B------:R-:W-:Y:S01]  /*0880*/  STG.E desc[UR6][R2.64], R5 ;  /* 0x0000000502007986 */ /* 0x000fe2000c101906 */
[----:B------:R-:W-:Y:S05]  /*0890*/  EXIT ;  /* 0x000000000000794d */ /* 0x000fea0003800000 */
.L_x_20:
        /* <DEDUP_REMOVED lines=14> */
.L_x_41:


//--------------------- .text._Z7productPfS_S_S_mmm --------------------------
	.section	.text._Z7productPfS_S_S_mmm,"ax",@progbits
	.align	128
        .global         _Z7productPfS_S_S_mmm
        .type           _Z7productPfS_S_S_mmm,@function
        .size           _Z7productPfS_S_S_mmm,(.L_x_35 - _Z7productPfS_S_S_mmm)
        .other          _Z7productPfS_S_S_mmm,@"STO_CUDA_ENTRY STV_DEFAULT"
_Z7productPfS_S_S_mmm:
.text._Z7productPfS_S_S_mmm:
[----:B------:R-:W0:Y:S01]  /*0000*/  LDC R1, c[0x0][0x37c] ;  /* 0x0000df00ff017b82 */ /* 0x000e220000000800 */
[----:B------:R-:W1:Y:S07]  /*0010*/  S2R R2, SR_TID.X ;  /* 0x0000000000027919 */ /* 0x000e6e0000002100 */
[----:B------:R-:W1:Y:S01]  /*0020*/  LDC.64 R6, c[0x0][0x3a0] ;  /* 0x0000e800ff067b82 */ /* 0x000e620000000a00 */
[----:B------:R-:W-:Y:S01]  /*0030*/  IMAD.MOV.U32 R3, RZ, RZ, RZ ;  /* 0x000000ffff037224 */ /* 0x000fe200078e00ff */
[----:B------:R-:W2:Y:S01]  /*0040*/  LDCU.64 UR36, c[0x0][0x358] ;  /* 0x00006b00ff2477ac */ /* 0x000ea20008000a00 */
[----:B------:R-:W3:Y:S01]  /*0050*/  S2R R19, SR_TID.Y ;  /* 0x0000000000137919 */ /* 0x000ee20000002200 */
[----:B------:R-:W-:Y:S01]  /*0060*/  BSSY.RECONVERGENT B0, `(.L_x_21) ;  /* 0x0000032000007945 */ /* 0x000fe20003800200 */
[----:B------:R-:W-:Y:S01]  /*0070*/  IMAD.MOV.U32 R0, RZ, RZ, RZ ;  /* 0x000000ffff007224 */ /* 0x000fe200078e00ff */
[----:B------:R-:W4:Y:S02]  /*0080*/  LDCU.64 UR6, c[0x0][0x3a0] ;  /* 0x00007400ff0677ac */ /* 0x000f240008000a00 */
[----:B------:R-:W0:Y:S01]  /*0090*/  S2UR UR38, SR_CTAID.Z ;  /* 0x00000000002679c3 */ /* 0x000e220000002700 */
[----:B------:R-:W0:Y:S01]  /*00a0*/  LDCU.128 UR8, c[0x0][0x380] ;  /* 0x00007000ff0877ac */ /* 0x000e220008000c00 */
[----:B-1----:R-:W-:-:S04]  /*00b0*/  ISETP.GE.U32.AND P0, PT, R2, R6, PT ;  /* 0x000000060200720c */ /* 0x002fc80003f06070 */
[----:B------:R-:W-:Y:S01]  /*00c0*/  ISETP.GE.U32.AND.EX P0, PT, RZ, R7, PT, P0 ;  /* 0x00000007ff00720c */ /* 0x000fe20003f06100 */
[----:B---3--:R-:W-:-:S12]  /*00d0*/  IMAD.WIDE.U32 R20, R19, 0x10, R2 ;  /* 0x0000001013147825 */ /* 0x008fd800078e0002 */
[----:B0-2-4-:R-:W-:Y:S05]  /*00e0*/  @P0 BRA `(.L_x_22) ;  /* 0x0000000000a40947 */ /* 0x015fea0003800000 */
[----:B------:R-:W0:Y:S01]  /*00f0*/  LDC R18, c[0x0][0x364] ;  /* 0x0000d900ff127b82 */ /* 0x000e220000000800 */
[----:B------:R-:W-:-:S04]  /*0100*/  IMAD.WIDE.U32 R4, R6, UR38, RZ ;  /* 0x0000002606047c25 */ /* 0x000fc8000f8e00ff */
[----:B------:R-:W-:Y:S02]  /*0110*/  HFMA2 R25, -RZ, RZ, 0, 0 ;  /* 0x00000000ff197431 */ /* 0x000fe400000001ff */
[----:B------:R-:W-:Y:S02]  /*0120*/  IMAD.MOV.U32 R0, RZ, RZ, RZ ;  /* 0x000000ffff007224 */ /* 0x000fe400078e00ff */
[----:B------:R-:W-:Y:S01]  /*0130*/  IMAD R23, R7, UR38, R5 ;  /* 0x0000002607177c24 */ /* 0x000fe2000f8e0205 */
[----:B------:R-:W1:Y:S01]  /*0140*/  LDC R22, c[0x0][0x360] ;  /* 0x0000d800ff167b82 */ /* 0x000e620000000800 */
[----:B------:R-:W-:-:S07]  /*0150*/  IMAD.MOV.U32 R24, RZ, RZ, R2 ;  /* 0x000000ffff187224 */ /* 0x000fce00078e0002 */
.L_x_26:
[----:B------:R-:W2:Y:S01]  /*0160*/  LDC.64 R6, c[0x0][0x3a8] ;  /* 0x0000ea00ff067b82 */ /* 0x000ea20000000a00 */
[----:B------:R-:W-:Y:S01]  /*0170*/  BSSY.RECONVERGENT B1, `(.L_x_23) ;  /* 0x000001a000017945 */ /* 0x000fe20003800200 */
[----:B--2---:R-:W-:-:S04]  /*0180*/  ISETP.GE.U32.AND P0, PT, R19, R6, PT ;  /* 0x000000061300720c */ /* 0x004fc80003f06070 */
[----:B------:R-:W-:-:S13]  /*0190*/  ISETP.GE.U32.AND.EX P0, PT, RZ, R7, PT, P0 ;  /* 0x00000007ff00720c */ /* 0x000fda0003f06100 */
[----:B------:R-:W-:Y:S05]  /*01a0*/  @P0 BRA `(.L_x_24) ;  /* 0x0000000000580947 */ /* 0x000fea0003800000 */
[----:B------:R-:W-:Y:S02]  /*01b0*/  IMAD.MOV.U32 R17, RZ, RZ, R19 ;  /* 0x000000ffff117224 */ /* 0x000fe400078e0013 */
[----:B------:R-:W-:-:S07]  /*01c0*/  IMAD.MOV.U32 R16, RZ, RZ, RZ ;  /* 0x000000ffff107224 */ /* 0x000fce00078e00ff */
.L_x_25:
[----:B------:R-:W-:Y:S02]  /*01d0*/  IMAD R8, R16, UR6, RZ ;  /* 0x0000000610087c24 */ /* 0x000fe4000f8e02ff */
[----:B------:R-:W-:-:S04]  /*01e0*/  IMAD.WIDE.U32 R10, R17, UR6, R24 ;  /* 0x00000006110a7c25 */ /* 0x000fc8000f8e0018 */
[----:B------:R-:W-:Y:S01]  /*01f0*/  IMAD R9, R17, UR7, R8 ;  /* 0x0000000711097c24 */ /* 0x000fe2000f8e0208 */
[----:B------:R-:W-:Y:S01]  /*0200*/  LEA R12, P0, R10, UR10, 0x2 ;  /* 0x0000000a0a0c7c11 */ /* 0x000fe2000f8010ff */
[-C--:B------:R-:W-:Y:S02]  /*0210*/  IMAD R8, R23, R6.reuse, RZ ;  /* 0x0000000617087224 */ /* 0x080fe400078e02ff */
[----:B------:R-:W-:Y:S02]  /*0220*/  IMAD.IADD R11, R11, 0x1, R9 ;  /* 0x000000010b0b7824 */ /* 0x000fe400078e0209 */
[C---:B------:R-:W-:Y:S02]  /*0230*/  IMAD R13, R4.reuse, R7, R8 ;  /* 0x00000007040d7224 */ /* 0x040fe400078e0208 */
[----:B------:R-:W-:-:S04]  /*0240*/  IMAD.WIDE.U32 R8, R4, R6, R10 ;  /* 0x0000000604087225 */ /* 0x000fc800078e000a */
[----:B------:R-:W-:Y:S01]  /*0250*/  IMAD.IADD R9, R9, 0x1, R13 ;  /* 0x0000000109097824 */ /* 0x000fe200078e020d */
[----:B------:R-:W-:Y:S02]  /*0260*/  LEA R14, P1, R8, UR8, 0x2 ;  /* 0x00000008080e7c11 */ /* 0x000fe4000f8210ff */
[----:B------:R-:W-:Y:S02]  /*0270*/  LEA.HI.X R13, R10, UR11, R11, 0x2, P0 ;  /* 0x0000000b0a0d7c11 */ /* 0x000fe400080f140b */
[----:B------:R-:W-:-:S04]  /*0280*/  LEA.HI.X R15, R8, UR9, R9, 0x2, P1 ;  /* 0x00000009080f7c11 */ /* 0x000fc800088f1409 */
[----:B------:R-:W2:Y:S04]  /*0290*/  LDG.E R13, desc[UR36][R12.64] ;  /* 0x000000240c0d7981 */ /* 0x000ea8000c1e1900 */
[----:B------:R-:W2:Y:S01]  /*02a0*/  LDG.E R14, desc[UR36][R14.64] ;  /* 0x000000240e0e7981 */ /* 0x000ea2000c1e1900 */
[----:B0-----:R-:W-:-:S04]  /*02b0*/  IADD3 R17, P0, PT, R18, R17, RZ ;  /* 0x0000001112117210 */ /* 0x001fc80007f1e0ff */
[----:B------:R-:W-:Y:S02]  /*02c0*/  IADD3.X R16, PT, PT, RZ, R16, RZ, P0, !PT ;  /* 0x00000010ff107210 */ /* 0x000fe400007fe4ff */
[----:B------:R-:W-:-:S04]  /*02d0*/  ISETP.GE.U32.AND P0, PT, R17, R6, PT ;  /* 0x000000061100720c */ /* 0x000fc80003f06070 */
[----:B------:R-:W-:Y:S01]  /*02e0*/  ISETP.GE.U32.AND.EX P0, PT, R16, R7, PT, P0 ;  /* 0x000000071000720c */ /* 0x000fe20003f06100 */
[----:B--2---:R-:W-:-:S12]  /*02f0*/  FFMA R0, R13, R14, R0 ;  /* 0x0000000e0d007223 */ /* 0x004fd80000000000 */
[----:B------:R-:W-:Y:S05]  /*0300*/  @!P0 BRA `(.L_x_25) ;  /* 0xfffffffc00b08947 */ /* 0x000fea000383ffff */
.L_x_24:
[----:B------:R-:W-:Y:S05]  /*0310*/  BSYNC.RECONVERGENT B1 ;  /* 0x0000000000017941 */ /* 0x000fea0003800200 */
.L_x_23:
[----:B------:R-:W2:Y:S01]  /*0320*/  LDCU.64 UR4, c[0x0][0x3a0] ;  /* 0x00007400ff0477ac */ /* 0x000ea20008000a00 */
[----:B-1----:R-:W-:-:S05]  /*0330*/  IADD3 R24, P0, PT, R22, R24, RZ ;  /* 0x0000001816187210 */ /* 0x002fca0007f1e0ff */
[----:B------:R-:W-:Y:S01]  /*0340*/  IMAD.X R25, RZ, RZ, R25, P0 ;  /* 0x000000ffff197224 */ /* 0x000fe200000e0619 */
[----:B--2---:R-:W-:-:S04]  /*0350*/  ISETP.GE.U32.AND P0, PT, R24, UR4, PT ;  /* 0x0000000418007c0c */ /* 0x004fc8000bf06070 */
[----:B------:R-:W-:-:S13]  /*0360*/  ISETP.GE.U32.AND.EX P0, PT, R25, UR5, PT, P0 ;  /* 0x0000000519007c0c */ /* 0x000fda000bf06100 */
[----:B------:R-:W-:Y:S05]  /*0370*/  @!P0 BRA `(.L_x_26) ;  /* 0xfffffffc00788947 */ /* 0x000fea000383ffff */
.L_x_22:
[----:B------:R-:W-:Y:S05]  /*0380*/  BSYNC.RECONVERGENT B0 ;  /* 0x0000000000007941 */ /* 0x000fea0003800200 */
.L_x_21:
[----:B------:R-:W1:Y:S01]  /*0390*/  S2UR UR5, SR_CgaCtaId ;  /* 0x00000000000579c3 */ /* 0x000e620000008800 */
[----:B------:R-:W-:Y:S01]  /*03a0*/  UMOV UR4, 0x400 ;  /* 0x0000040000047882 */ /* 0x000fe20000000000 */
[C---:B------:R-:W-:Y:S02]  /*03b0*/  ISETP.GT.U32.AND P1, PT, R20.reuse, 0x7f, PT ;  /* 0x0000007f1400780c */ /* 0x040fe40003f24070 */
[----:B------:R-:W-:Y:S02]  /*03c0*/  ISETP.GT.U32.AND P0, PT, R20, 0x3f, PT ;  /* 0x0000003f1400780c */ /* 0x000fe40003f04070 */
[C---:B------:R-:W-:Y:S02]  /*03d0*/  ISETP.GT.U32.AND.EX P1, PT, R21.reuse, RZ, PT, P1 ;  /* 0x000000ff1500720c */ /* 0x040fe40003f24110 */
[----:B------:R-:W-:Y:S01]  /*03e0*/  ISETP.GT.U32.AND.EX P0, PT, R21, RZ, PT, P0 ;  /* 0x000000ff1500720c */ /* 0x000fe20003f04100 */
[----:B-1----:R-:W-:-:S06]  /*03f0*/  ULEA UR4, UR5, UR4, 0x18 ;  /* 0x0000000405047291 */ /* 0x002fcc000f8ec0ff */
[----:B------:R-:W-:Y:S02]  /*0400*/  LEA R3, R20, UR4, 0x2 ;  /* 0x0000000414037c11 */ /* 0x000fe4000f8e10ff */
[----:B------:R-:W-:-:S03]  /*0410*/  LEA R2, R2, UR4, 0x2 ;  /* 0x0000000402027c11 */ /* 0x000fc6000f8e10ff */
[----:B------:R-:W-:Y:S01]  /*0420*/  STS [R3], R0 ;  /* 0x0000000003007388 */ /* 0x000fe20000000800 */
[----:B------:R-:W-:Y:S06]  /*0430*/  BAR.SYNC.DEFER_BLOCKING 0x0 ;  /* 0x0000000000007b1d */ /* 0x000fec0000010000 */
[----:B------:R-:W-:Y:S04]  /*0440*/  @!P1 LDS R4, [R3+0x200] ;  /* 0x0002000003049984 */ /* 0x000fe80000000800 */
[----:B------:R-:W1:Y:S02]  /*0450*/  @!P1 LDS R5, [R3] ;  /* 0x0000000003059984 */ /* 0x000e640000000800 */
[----:B-1----:R-:W-:-:S05]  /*0460*/  @!P1 FADD R4, R4, R5 ;  /* 0x0000000504049221 */ /* 0x002fca0000000000 */
[----:B------:R-:W-:Y:S01]  /*0470*/  @!P1 STS [R3], R4 ;  /* 0x0000000403009388 */ /* 0x000fe20000000800 */
[----:B------:R-:W-:Y:S01]  /*0480*/  BAR.SYNC.DEFER_BLOCKING 0x0 ;  /* 0x0000000000007b1d */ /* 0x000fe20000010000 */
[----:B------:R-:W-:-:S04]  /*0490*/  ISETP.GT.U32.AND P1, PT, R20, 0x1f, PT ;  /* 0x0000001f1400780c */ /* 0x000fc80003f24070 */
[----:B------:R-:W-:Y:S01]  /*04a0*/  ISETP.GT.U32.AND.EX P1, PT, R21, RZ, PT, P1 ;  /* 0x000000ff1500720c */ /* 0x000fe20003f24110 */
        /* <DEDUP_REMOVED lines=33> */
[----:B------:R-:W-:-:S04]  /*06c0*/  ISETP.NE.U32.AND P0, PT, R20, RZ, PT ;  /* 0x000000ff1400720c */ /* 0x000fc80003f05070 */
[----:B------:R-:W-:Y:S01]  /*06d0*/  ISETP.NE.AND.EX P0, PT, R21, RZ, PT, P0 ;  /* 0x000000ff1500720c */ /* 0x000fe20003f05300 */
[----:B------:R-:W-:Y:S04]  /*06e0*/  @!P1 LDS R4, [R2+0x8] ;  /* 0x0000080002049984 */ /* 0x000fe80000000800 */
[----:B------:R-:W1:Y:S02]  /*06f0*/  @!P1 LDS R5, [R3] ;  /* 0x0000000003059984 */ /* 0x000e640000000800 */
[----:B-1----:R-:W-:-:S05]  /*0700*/  @!P1 FADD R4, R4, R5 ;  /* 0x0000000504049221 */ /* 0x002fca0000000000 */
[----:B------:R-:W-:Y:S01]  /*0710*/  @!P1 STS [R3], R4 ;  /* 0x0000000403009388 */ /* 0x000fe20000000800 */
[----:B------:R-:W-:Y:S06]  /*0720*/  BAR.SYNC.DEFER_BLOCKING 0x0 ;  /* 0x0000000000007b1d */ /* 0x000fec0000010000 */
[----:B------:R-:W-:Y:S04]  /*0730*/  @!P0 LDS R5, [UR4+0x4] ;  /* 0x00000404ff058984 */ /* 0x000fe80008000800 */
[----:B------:R-:W1:Y:S02]  /*0740*/  @!P0 LDS R6, [R3] ;  /* 0x0000000003068984 */ /* 0x000e640000000800 */
[----:B-1----:R-:W-:-:S05]  /*0750*/  @!P0 FADD R6, R5, R6 ;  /* 0x0000000605068221 */ /* 0x002fca0000000000 */
[----:B------:R1:W-:Y:S01]  /*0760*/  @!P0 STS [R3], R6 ;  /* 0x0000000603008388 */ /* 0x0003e20000000800 */
[----:B------:R-:W-:Y:S06]  /*0770*/  BAR.SYNC.DEFER_BLOCKING 0x0 ;  /* 0x0000000000007b1d */ /* 0x000fec0000010000 */
[----:B------:R-:W-:Y:S05]  /*0780*/  @P0 EXIT ;  /* 0x000000000000094d */ /* 0x000fea0003800000 */
[----:B-1----:R-:W1:Y:S01]  /*0790*/  LDC.64 R2, c[0x0][0x390] ;  /* 0x0000e400ff027b82 */ /* 0x002e620000000a00 */
[----:B------:R-:W2:Y:S04]  /*07a0*/  LDS R0, [UR4] ;  /* 0x00000004ff007984 */ /* 0x000ea80008000800 */
[----:B-1----:R-:W2:Y:S01]  /*07b0*/  LDG.E R3, desc[UR36][R2.64] ;  /* 0x0000002402037981 */ /* 0x002ea2000c1e1900 */
[----:B------:R-:W-:Y:S02]  /*07c0*/  IMAD.MOV.U32 R5, RZ, RZ, 0x3bbb989d ;  /* 0x3bbb989dff057424 */ /* 0x000fe400078e00ff */
[----:B------:R-:W-:Y:S02]  /*07d0*/  IMAD.MOV.U32 R7, RZ, RZ, 0x437c0000 ;  /* 0x437c0000ff077424 */ /* 0x000fe400078e00ff */
[----:B--2---:R-:W-:-:S04]  /*07e0*/  FADD R0, R0, R3 ;  /* 0x0000000300007221 */ /* 0x004fc80000000000 */
[----:B------:R-:W-:-:S04]  /*07f0*/  FFMA.SAT R4, R0, -R5, 0.5 ;  /* 0x3f00000000047423 */ /* 0x000fc80000002805 */
[----:B------:R-:W-:-:S04]  /*0800*/  FFMA.RM R4, R4, R7, 12582913 ;  /* 0x4b40000104047423 */ /* 0x000fc80000004007 */
[C---:B------:R-:W-:Y:S01]  /*0810*/  FADD R5, R4.reuse, -12583039 ;  /* 0xcb40007f04057421 */ /* 0x040fe20000000000 */
[----:B------:R-:W-:-:S03]  /*0820*/  IMAD.SHL.U32 R4, R4, 0x800000, RZ ;  /* 0x0080000004047824 */ /* 0x000fc600078e00ff */
[----:B------:R-:W-:-:S04]  /*0830*/  FFMA R5, R0, -1.4426950216293334961, -R5 ;  /* 0xbfb8aa3b00057823 */ /* 0x000fc80000000805 */
[----:B------:R-:W-:-:S06]  /*0840*/  FFMA R5, R0, -1.925963033500011079e-08, R5 ;  /* 0xb2a5706000057823 */ /* 0x000fcc0000000005 */
[----:B------:R-:W1:Y:S02]  /*0850*/  MUFU.EX2 R5, R5 ;  /* 0x0000000500057308 */ /* 0x000e640000000800 */
[----:B-1----:R-:W-:-:S05]  /*0860*/  FFMA R0, R4, R5, 1 ;  /* 0x3f80000004007423 */ /* 0x002fca0000000005 */
[----:B------:R-:W-:-:S04]  /*0870*/  IADD3 R2, PT, PT, R0, 0x1800000, RZ ;  /* 0x0180000000027810 */ /* 0x000fc80007ffe0ff */
[----:B------:R-:W-:-:S04]  /*0880*/  LOP3.LUT R2, R2, 0x7f800000, RZ, 0xc0, !PT ;  /* 0x7f80000002027812 */ /* 0x000fc800078ec0ff */
[----:B------:R-:W-:-:S13]  /*0890*/  ISETP.GT.U32.AND P0, PT, R2, 0x1ffffff, PT ;  /* 0x01ffffff0200780c */ /* 0x000fda0003f04070 */
[----:B------:R-:W-:Y:S05]  /*08a0*/  @P0 BRA `(.L_x_27) ;  /* 0x00000000000c0947 */ /* 0x000fea0003800000 */
[----:B------:R-:W-:-:S07]  /*08b0*/  MOV R2, 0x8d0 ;  /* 0x000008d000027802 */ /* 0x000fce0000000f00 */
[----:B0-----:R-:W-:Y:S05]  /*08c0*/  CALL.REL.NOINC `($__internal_1_$__cuda_sm20_rcp_rn_f32_slowpath) ;  /* 0x00000000007c7944 */ /* 0x001fea0003c00000 */
[----:B------:R-:W-:Y:S05]  /*08d0*/  BRA `(.L_x_28) ;  /* 0x0000000000107947 */ /* 0x000fea0003800000 */
.L_x_27:
[----:B------:R-:W1:Y:S02]  /*08e0*/  MUFU.RCP R17, R0 ;  /* 0x0000000000117308 */ /* 0x000e640000001000 */
[----:B-1----:R-:W-:-:S04]  /*08f0*/  FFMA R2, R0, R17, -1 ;  /* 0xbf80000000027423 */ /* 0x002fc80000000011 */
[----:B------:R-:W-:-:S04]  /*0900*/  FADD.FTZ R2, -R2, -RZ ;  /* 0x800000ff02027221 */ /* 0x000fc80000010100 */
[----:B------:R-:W-:-:S07]  /*0910*/  FFMA R17, R17, R2, R17 ;  /* 0x0000000211117223 */ /* 0x000fce0000000011 */
.L_x_28:
[C---:B------:R-:W-:Y:S02]  /*0920*/  FSETP.NEU.AND P0, PT, R17.reuse, 1, PT ;  /* 0x3f8000001100780b */ /* 0x040fe40003f0d000 */
[----:B------:R-:W-:-:S13]  /*0930*/  FSETP.NEU.AND P1, PT, R17, RZ, PT ;  /* 0x000000ff1100720b */ /* 0x000fda0003f2d000 */
[----:B------:R-:W-:Y:S05]  /*0940*/  @P0 BRA P1, `(.L_x_29) ;  /* 0x0000000000400947 */ /* 0x000fea0000800000 */
[----:B------:R-:W-:Y:S01]  /*0950*/  MOV R0, 0x18 ;  /* 0x0000001800007802 */ /* 0x000fe20000000f00 */
[----:B------:R-:W1:Y:S01]  /*0960*/  LDCU.64 UR4, c[0x4][0x8] ;  /* 0x01000100ff0477ac */ /* 0x000e620008000a00 */
[----:B------:R-:W-:Y:S02]  /*0970*/  HFMA2 R12, -RZ, RZ, 0, 5.9604644775390625e-08 ;  /* 0x00000001ff0c7431 */ /* 0x000fe400000001ff */
[----:B------:R-:W-:Y:S01]  /*0980*/  IMAD.MOV.U32 R8, RZ, RZ, 0xfa ;  /* 0x000000faff087424 */ /* 0x000fe200078e00ff */
[----:B------:R2:W3:Y:S01]  /*0990*/  LDC.64 R2, c[0x4][R0] ;  /* 0x0100000000027b82 */ /* 0x0004e20000000a00 */
[----:B------:R-:W4:Y:S01]  /*09a0*/  LDCU.64 UR6, c[0x4][0x10] ;  /* 0x01000200ff0677ac */ /* 0x000f220008000a00 */
[----:B------:R-:W-:Y:S01]  /*09b0*/  IMAD.MOV.U32 R13, RZ, RZ, RZ ;  /* 0x000000ffff0d7224 */ /* 0x000fe200078e00ff */
[----:B------:R-:W5:Y:S01]  /*09c0*/  LDCU.64 UR8, c[0x4][URZ] ;  /* 0x01000000ff0877ac */ /* 0x000f620008000a00 */
[----:B-1----:R-:W-:Y:S02]  /*09d0*/  IMAD.U32 R4, RZ, RZ, UR4 ;  /* 0x00000004ff047e24 */ /* 0x002fe4000f8e00ff */
[----:B------:R-:W-:-:S02]  /*09e0*/  IMAD.U32 R5, RZ, RZ, UR5 ;  /* 0x00000005ff057e24 */ /* 0x000fc4000f8e00ff */
[----:B----4-:R-:W-:Y:S01]  /*09f0*/  IMAD.U32 R6, RZ, RZ, UR6 ;  /* 0x00000006ff067e24 */ /* 0x010fe2000f8e00ff */
[----:B------:R-:W-:Y:S01]  /*0a00*/  MOV R7, UR7 ;  /* 0x0000000700077c02 */ /* 0x000fe20008000f00 */
[----:B-----5:R-:W-:Y:S02]  /*0a10*/  IMAD.U32 R10, RZ, RZ, UR8 ;  /* 0x00000008ff0a7e24 */ /* 0x020fe4000f8e00ff */
[----:B--2---:R-:W-:-:S07]  /*0a20*/  IMAD.U32 R11, RZ, RZ, UR9 ;  /* 0x00000009ff0b7e24 */ /* 0x004fce000f8e00ff */
[----:B------:R-:W-:-:S07]  /*0a30*/  LEPC R20, `(.L_x_29) ;  /* 0x000000001014794e */ /* 0x000fce0000000000 */
[----:B0--3--:R-:W-:Y:S05]  /*0a40*/  CALL.ABS.NOINC R2 ;  /* 0x0000000002007343 */ /* 0x009fea0003c00000 */
.L_x_29:
[----:B------:R-:W1:Y:S02]  /*0a50*/  LDCU.64 UR4, c[0x0][0x398] ;  /* 0x00007300ff0477ac */ /* 0x000e640008000a00 */
[----:B-1----:R-:W-:-:S04]  /*0a60*/  ULEA UR4, UP0, UR38, UR4, 0x2 ;  /* 0x0000000426047291 */ /* 0x002fc8000f8010ff */
[----:B------:R-:W-:Y:S02]  /*0a70*/  ULEA.HI.X UR5, UR38, UR5, URZ, 0x2, UP0 ;  /* 0x0000000526057291 */ /* 0x000fe400080f14ff */
[----:B------:R-:W-:-:S04]  /*0a80*/  IMAD.U32 R2, RZ, RZ, UR4 ;  /* 0x00000004ff027e24 */ /* 0x000fc8000f8e00ff */
[----:B------:R-:W-:-:S05]  /*0a90*/  IMAD.U32 R3, RZ, RZ, UR5 ;  /* 0x00000005ff037e24 */ /* 0x000fca000f8e00ff */
[----:B------:R-:W-:Y:S01]  /*0aa0*/  STG.E desc[UR36][R2.64], R17 ;  /* 0x0000001102007986 */ /* 0x000fe2000c101924 */
[----:B------:R-:W-:Y:S05]  /*0ab0*/  EXIT ;  /* 0x000000000000794d */ /* 0x000fea0003800000 */
        .weak           $__internal_1_$__cuda_sm20_rcp_rn_f32_slowpath
        .type           $__internal_1_$__cuda_sm20_rcp_rn_f32_slowpath,@function
        .size           $__internal_1_$__cuda_sm20_rcp_rn_f32_slowpath,(.L_x_35 - $__internal_1_$__cuda_sm20_rcp_rn_f32_slowpath)
$__internal_1_$__cuda_sm20_rcp_rn_f32_slowpath:
[----:B------:R-:W-:-:S04]  /*0ac0*/  SHF.L.U32 R3, R0, 0x1, RZ ;  /* 0x0000000100037819 */ /* 0x000fc800000006ff */
[----:B------:R-:W-:-:S04]  /*0ad0*/  SHF.R.U32.HI R3, RZ, 0x18, R3 ;  /* 0x00000018ff037819 */ /* 0x000fc80000011603 */
[----:B------:R-:W-:-:S13]  /*0ae0*/  ISETP.NE.U32.AND P0, PT, R3, RZ, PT ;  /* 0x000000ff0300720c */ /* 0x000fda0003f05070 */
[----:B------:R-:W-:Y:S05]  /*0af0*/  @P0 BRA `(.L_x_30) ;  /* 0x00000000002c0947 */ /* 0x000fea0003800000 */
[----:B------:R-:W-:-:S05]  /*0b00*/  IMAD.SHL.U32 R3, R0, 0x2, RZ ;  /* 0x0000000200037824 */ /* 0x000fca00078e00ff */
[----:B------:R-:W-:-:S13]  /*0b10*/  ISETP.NE.AND P0, PT, R3, RZ, PT ;  /* 0x000000ff0300720c */ /* 0x000fda0003f05270 */
[----:B------:R2:W3:Y:S01]  /*0b20*/  @!P0 MUFU.RCP R3, R0 ;  /* 0x0000000000038308 */ /* 0x0004e20000001000 */
[----:B------:R-:W-:Y:S05]  /*0b30*/  @!P0 BRA `(.L_x_31) ;  /* 0x0000000000a48947 */ /* 0x000fea0003800000 */
[----:B------:R-:W-:-:S04]  /*0b40*/  FFMA R4, R0, 1.84467440737095516160e+19, RZ ;  /* 0x5f80000000047823 */ /* 0x000fc800000000ff */
[----:B---3--:R-:W2:Y:S02]  /*0b50*/  MUFU.RCP R3, R4 ;  /* 0x0000000400037308 */ /* 0x008ea40000001000 */
[----:B--2---:R-:W-:-:S04]  /*0b60*/  FFMA R0, R4, R3, -1 ;  /* 0xbf80000004007423 */ /* 0x004fc80000000003 */
[----:B------:R-:W-:-:S04]  /*0b70*/  FADD.FTZ R0, -R0, -RZ ;  /* 0x800000ff00007221 */ /* 0x000fc80000010100 */
[----:B------:R-:W-:-:S04]  /*0b80*/  FFMA R0, R3, R0, R3 ;  /* 0x0000000003007223 */ /* 0x000fc80000000003 */
[----:B------:R-:W-:Y:S01]  /*0b90*/  FFMA R3, R0, 1.84467440737095516160e+19, RZ ;  /* 0x5f80000000037823 */ /* 0x000fe200000000ff */
[----:B------:R-:W-:Y:S06]  /*0ba0*/  BRA `(.L_x_31) ;  /* 0x0000000000887947 */ /* 0x000fec0003800000 */
.L_x_30:
[----:B------:R-:W-:-:S05]  /*0bb0*/  VIADD R4, R3, 0xffffff03 ;  /* 0xffffff0303047836 */ /* 0x000fca0000000000 */
[----:B------:R-:W-:-:S13]  /*0bc0*/  ISETP.GT.U32.AND P0, PT, R4, 0x1, PT ;  /* 0x000000010400780c */ /* 0x000fda0003f04070 */
[----:B------:R-:W-:Y:S05]  /*0bd0*/  @P0 BRA `(.L_x_32) ;  /* 0x0000000000780947 */ /* 0x000fea0003800000 */
[----:B------:R-:W-:Y:S01]  /*0be0*/  LOP3.LUT R5, R0, 0x7fffff, RZ, 0xc0, !PT ;  /* 0x007fffff00057812 */ /* 0x000fe200078ec0ff */
[----:B------:R-:W-:-:S03]  /*0bf0*/  IMAD.MOV.U32 R9, RZ, RZ, 0x3 ;  /* 0x00000003ff097424 */ /* 0x000fc600078e00ff */
[----:B------:R-:W-:Y:S02]  /*0c00*/  LOP3.LUT R5, R5, 0x3f800000, RZ, 0xfc, !PT ;  /* 0x3f80000005057812 */ /* 0x000fe400078efcff */
[----:B------:R-:W-:Y:S02]  /*0c10*/  SHF.L.U32 R10, R9, R4, RZ ;  /* 0x00000004090a7219 */ /* 0x000fe400000006ff */
[----:B------:R-:W0:Y:S02]  /*0c20*/  MUFU.RCP R6, R5 ;  /* 0x0000000500067308 */ /* 0x000e240000001000 */
[----:B0-----:R-:W-:-:S04]  /*0c30*/  FFMA R7, R5, R6, -1 ;  /* 0xbf80000005077423 */ /* 0x001fc80000000006 */
[----:B------:R-:W-:-:S04]  /*0c40*/  FADD.FTZ R7, -R7, -RZ ;  /* 0x800000ff07077221 */ /* 0x000fc80000010100 */
[CCC-:B------:R-:W-:Y:S01]  /*0c50*/  FFMA.RM R8, R6.reuse, R7.reuse, R6.reuse ;  /* 0x0000000706087223 */ /* 0x1c0fe20000004006 */
[----:B------:R-:W-:-:S04]  /*0c60*/  FFMA.RP R7, R6, R7, R6 ;  /* 0x0000000706077223 */ /* 0x000fc80000008006 */
[C---:B------:R-:W-:Y:S02]  /*0c70*/  LOP3.LUT R6, R8.reuse, 0x7fffff, RZ, 0xc0, !PT ;  /* 0x007fffff08067812 */ /* 0x040fe400078ec0ff */
[----:B------:R-:W-:Y:S02]  /*0c80*/  FSETP.NEU.FTZ.AND P0, PT, R8, R7, PT ;  /* 0x000000070800720b */ /* 0x000fe40003f1d000 */
[----:B------:R-:W-:Y:S02]  /*0c90*/  LOP3.LUT R7, R6, 0x800000, RZ, 0xfc, !PT ;  /* 0x0080000006077812 */ /* 0x000fe400078efcff */
[----:B------:R-:W-:Y:S02]  /*0ca0*/  SEL R6, RZ, 0xffffffff, !P0 ;  /* 0xffffffffff067807 */ /* 0x000fe40004000000 */
[----:B------:R-:W-:Y:S02]  /*0cb0*/  LOP3.LUT R5, R10, R7, RZ, 0xc0, !PT ;  /* 0x000000070a057212 */ /* 0x000fe400078ec0ff */
[----:B------:R-:W-:-:S02]  /*0cc0*/  IADD3 R6, PT, PT, -R6, RZ, RZ ;  /* 0x000000ff06067210 */ /* 0x000fc40007ffe1ff */
[-C--:B------:R-:W-:Y:S02]  /*0cd0*/  SHF.R.U32.HI R5, RZ, R4.reuse, R5 ;  /* 0x00000004ff057219 */ /* 0x080fe40000011605 */
[----:B------:R-:W-:Y:S02]  /*0ce0*/  LOP3.LUT P1, RZ, R6, R4, R7, 0xf8, !PT ;  /* 0x0000000406ff7212 */ /* 0x000fe4000782f807 */
[C---:B------:R-:W-:Y:S02]  /*0cf0*/  LOP3.LUT P0, RZ, R5.reuse, 0x1, RZ, 0xc0, !PT ;  /* 0x0000000105ff7812 */ /* 0x040fe4000780c0ff */
[----:B------:R-:W-:-:S04]  /*0d00*/  LOP3.LUT P2, RZ, R5, 0x2, RZ, 0xc0, !PT ;  /* 0x0000000205ff7812 */ /* 0x000fc8000784c0ff */
[----:B------:R-:W-:Y:S02]  /*0d10*/  PLOP3.LUT P0, PT, P0, P1, P2, 0xe0, 0x0 ;  /* 0x000000000000781c */ /* 0x000fe40000703c20 */
[----:B------:R-:W-:Y:S02]  /*0d20*/  LOP3.LUT P1, RZ, R0, 0x7fffff, RZ, 0xc0, !PT ;  /* 0x007fffff00ff7812 */ /* 0x000fe4000782c0ff */
[----:B------:R-:W-:-:S05]  /*0d30*/  SEL R4, RZ, 0x1, !P0 ;  /* 0x00000001ff047807 */ /* 0x000fca0004000000 */
[----:B------:R-:W-:-:S05]  /*0d40*/  IMAD.MOV R4, RZ, RZ, -R4 ;  /* 0x000000ffff047224 */ /* 0x000fca00078e0a04 */
[----:B------:R-:W-:Y:S01]  /*0d50*/  ISETP.GE.AND P0, PT, R4, RZ, PT ;  /* 0x000000ff0400720c */ /* 0x000fe20003f06270 */
[----:B------:R-:W-:-:S05]  /*0d60*/  VIADD R4, R3, 0xffffff04 ;  /* 0xffffff0403047836 */ /* 0x000fca0000000000 */
[----:B------:R-:W-:-:S07]  /*0d70*/  SHF.R.U32.HI R3, RZ, R4, R7 ;  /* 0x00000004ff037219 */ /* 0x000fce0000011607 */
[----:B------:R-:W-:-:S05]  /*0d80*/  @!P0 VIADD R3, R3, 0x1 ;  /* 0x0000000103038836 */ /* 0x000fca0000000000 */
[----:B------:R-:W-:-:S04]  /*0d90*/  @!P1 SHF.L.U32 R3, R3, 0x1, RZ ;  /* 0x0000000103039819 */ /* 0x000fc800000006ff */
[----:B------:R-:W-:Y:S01]  /*0da0*/  LOP3.LUT R3, R3, 0x80000000, R0, 0xf8, !PT ;  /* 0x8000000003037812 */ /* 0x000fe200078ef800 */
[----:B------:R-:W-:Y:S06]  /*0db0*/  BRA `(.L_x_31) ;  /* 0x0000000000047947 */ /* 0x000fec0003800000 */
.L_x_32:
[----:B------:R0:W1:Y:S02]  /*0dc0*/  MUFU.RCP R3, R0 ;  /* 0x0000000000037308 */ /* 0x0000640000001000 */
.L_x_31:
[----:B-1-3--:R-:W-:Y:S02]  /*0dd0*/  IMAD.MOV.U32 R17, RZ, RZ, R3 ;  /* 0x000000ffff117224 */ /* 0x00afe400078e0003 */
[----:B------:R-:W-:-:S04]  /*0de0*/  IMAD.MOV.U32 R3, RZ, RZ, 0x0 ;  /* 0x00000000ff037424 */ /* 0x000fc800078e00ff */
[----:B0-2---:R-:W-:Y:S05]  /*0df0*/  RET.REL.NODEC R2 `(_Z7productPfS_S_S_mmm) ;  /* 0xfffffff002807950 */ /* 0x005fea0003c3ffff */
.L_x_33:
        /* <DEDUP_REMOVED lines=16> */
.L_x_35:


//--------------------- .nv.global.init           --------------------------
	.section	.nv.global.init,"aw",@progbits
.nv.global.init:
	.type		$str,@object
	.size		$str,($str$1 - $str)
$str:
        /*0000*/ 	.byte	0x61, 0x20, 0x21, 0x3d, 0x20, 0x30, 0x2e, 0x30, 0x66, 0x20, 0x26, 0x26, 0x20, 0x61, 0x20, 0x21
        /*0010*/ 	.byte	0x3d, 0x20, 0x31, 0x2e, 0x30, 0x66, 0x00
	.type		$str$1,@object
	.size		$str$1,(__unnamed_1 - $str$1)
$str$1:
        /*0017*/ 	.byte	0x2f, 0x74, 0x6d, 0x70, 0x2f, 0x73, 0x61, 0x73, 0x73, 0x5f, 0x63, 0x75, 0x5f, 0x66, 0x6c, 0x30
        /*0027*/ 	.byte	0x61, 0x79, 0x32, 0x69, 0x72, 0x2f, 0x6b, 0x2e, 0x63, 0x75, 0x00
	.type		__unnamed_1,@object
	.size		__unnamed_1,(.L_0 - __unnamed_1)
__unnamed_1:
        /*0032*/ 	.byte	0x76, 0x6f, 0x69, 0x64, 0x20, 0x70, 0x72, 0x6f, 0x64, 0x75, 0x63, 0x74, 0x28, 0x66, 0x6c, 0x6f
        /*0042*/ 	.byte	0x61, 0x74, 0x20, 0x2a, 0x2c, 0x20, 0x66, 0x6c, 0x6f, 0x61, 0x74, 0x20, 0x2a, 0x2c, 0x20, 0x66
        /*0052*/ 	.byte	0x6c, 0x6f, 0x61, 0x74, 0x20, 0x2a, 0x2c, 0x20, 0x66, 0x6c, 0x6f, 0x61, 0x74, 0x20, 0x2a, 0x2c
        /*0062*/ 	.byte	0x20, 0x75, 0x6e, 0x73, 0x69, 0x67, 0x6e, 0x65, 0x64, 0x20, 0x6c, 0x6f, 0x6e, 0x67, 0x2c, 0x20
        /*0072*/ 	.byte	0x75, 0x6e, 0x73, 0x69, 0x67, 0x6e, 0x65, 0x64, 0x20, 0x6c, 0x6f, 0x6e, 0x67, 0x2c, 0x20, 0x75
        /*0082*/ 	.byte	0x6e, 0x73, 0x69, 0x67, 0x6e, 0x65, 0x64, 0x20, 0x6c, 0x6f, 0x6e, 0x67, 0x29, 0x00
.L_0:


//--------------------- .nv.shared.reserved.0     --------------------------
	.section	.nv.shared.reserved.0,"aw",@nobits
	.weak		__nv_reservedSMEM_offset_0_alias
	.size		__nv_reservedSMEM_offset_0_alias, 0, 64
	.other		__nv_reservedSMEM_offset_0_alias,@"STO_CUDA_RESERVED_SHARED STV_DEFAULT"
__nv_reservedSMEM_offset_0_alias:
	.zero		0
	.zero		64


//--------------------- .nv.shared._Z13bias_gradientPfS_S_m --------------------------
	.section	.nv.shared._Z13bias_gradientPfS_S_m,"aw",@nobits
	.sectionflags	@""
	.align	4
.nv.shared._Z13bias_gradientPfS_S_m:
	.zero		2048


//--------------------- .nv.shared._Z4costPfS_S_m --------------------------
	.section	.nv.shared._Z4costPfS_S_m,"aw",@nobits
	.sectionflags	@""
	.align	4
.nv.shared._Z4costPfS_S_m:
	.zero		2048


//--------------------- .nv.shared._Z7productPfS_S_S_mmm --------------------------
	.section	.nv.shared._Z7productPfS_S_S_mmm,"aw",@nobits
	.sectionflags	@""
	.align	4
.nv.shared._Z7productPfS_S_S_mmm:
	.zero		2048


//--------------------- .nv.constant0._Z13bias_backwardPfS_f --------------------------
	.section	.nv.constant0._Z13bias_backwardPfS_f,"a",@progbits
	.sectionflags	@""
	.align	4
.nv.constant0._Z13bias_backwardPfS_f:
	.zero		916


//--------------------- .nv.constant0._Z16weights_backwardPfS_mmmf --------------------------
	.section	.nv.constant0._Z16weights_backwardPfS_mmmf,"a",@progbits
	.sectionflags	@""
	.align	4
.nv.constant0._Z16weights_backwardPfS_mmmf:
	.zero		940


//--------------------- .nv.constant0._Z14memsetOnDeviceIfEvPT_S0_m --------------------------
	.section	.nv.constant0._Z14memsetOnDeviceIfEvPT_S0_m,"a",@progbits
	.sectionflags	@""
	.align	4
.nv.constant0._Z14memsetOnDeviceIfEvPT_S0_m:
	.zero		920


//--------------------- .nv.constant0._Z13bias_gradientPfS_S_m --------------------------
	.section	.nv.constant0._Z13bias_gradientPfS_S_m,"a",@progbits
	.sectionflags	@""
	.align	4
.nv.constant0._Z13bias_gradientPfS_S_m:
	.zero		928


//--------------------- .nv.constant0._Z16weights_gradientPfS_S_S_mm --------------------------
	.section	.nv.constant0._Z16weights_gradientPfS_S_S_mm,"a",@progbits
	.sectionflags	@""
	.align	4
.nv.constant0._Z16weights_gradientPfS_S_S_mm:
	.zero		944


//--------------------- .nv.constant0._Z4costPfS_S_m --------------------------
	.section	.nv.constant0._Z4costPfS_S_m,"a",@progbits
	.sectionflags	@""
	.align	4
.nv.constant0._Z4costPfS_S_m:
	.zero		928


//--------------------- .nv.constant0._Z7productPfS_S_S_mmm --------------------------
	.section	.nv.constant0._Z7productPfS_S_S_mmm,"a",@progbits
	.sectionflags	@""
	.align	4
.nv.constant0._Z7productPfS_S_S_mmm:
	.zero		952


//--------------------- SYMBOLS --------------------------

	.type		.nv.reservedSmem.offset0,@object
	.size		.nv.reservedSmem.offset0,0x4
	.type		.nv.reservedSmem.cap,@object
	.size		.nv.reservedSmem.cap,0x4
	.type		__assertfail,@function
